def matmul_kernel(
    a_ptr,
    b_ptr,
    c_ptr,
    M,
    N,
    K,
    stride_am,
    stride_ak,
    stride_bk,
    stride_bn,
    stride_cm,
    stride_cn,
    BLOCK_M: tl.constexpr,
    BLOCK_N: tl.constexpr,
    BLOCK_K: tl.constexpr,
    GROUP_M: tl.constexpr,
):
    pid = tl.program_id(axis=0)
    num_pid_m = tl.cdiv(M, BLOCK_M)
    num_pid_n = tl.cdiv(N, BLOCK_N)
    num_pid_in_group = GROUP_M * num_pid_n
    group_id = pid // num_pid_in_group
    first_pid_m = group_id * GROUP_M
    group_size_m = min(num_pid_m - first_pid_m, GROUP_M)
    pid_m = first_pid_m + ((pid % num_pid_in_group) % group_size_m)
    pid_n = (pid % num_pid_in_group) // group_size_m

    offs_am = (pid_m * BLOCK_M + tl.arange(0, BLOCK_M)) % M
    offs_bn = (pid_n * BLOCK_N + tl.arange(0, BLOCK_N)) % N
    offs_k = tl.arange(0, BLOCK_K)
    a_ptrs = a_ptr + offs_am[:, None] * stride_am + offs_k[None, :] * stride_ak
    b_ptrs = b_ptr + offs_k[:, None] * stride_bk + offs_bn[None, :] * stride_bn

    acc = tl.zeros((BLOCK_M, BLOCK_N), dtype=tl.float32)
    for kk in range(0, tl.cdiv(K, BLOCK_K)):
        a = tl.load(a_ptrs, mask=offs_k[None, :] < K - kk * BLOCK_K, other=0.0)
        b = tl.load(b_ptrs, mask=offs_k[:, None] < K - kk * BLOCK_K, other=0.0)
        acc = tl.dot(a, b, acc)
        a_ptrs += BLOCK_K * stride_ak
        b_ptrs += BLOCK_K * stride_bk

    c = acc.to(c_ptr.dtype.element_ty)
    offs_cm = pid_m * BLOCK_M + tl.arange(0, BLOCK_M)
    offs_cn = pid_n * BLOCK_N + tl.arange(0, BLOCK_N)
    c_ptrs = c_ptr + offs_cm[:, None] * stride_cm + offs_cn[None, :] * stride_cn
    mask = (offs_cm[:, None] < M) & (offs_cn[None, :] < N)
    tl.store(c_ptrs, c, mask=mask)

# config = {"BLOCK_K": 32, "BLOCK_M": 64, "BLOCK_N": 128, "GROUP_M": 8, "arch": "sm_90", "dtype": "fp16", "num_ctas": 2, "num_stages": 3, "num_warps": 4}
# arch = sm_90


// ===== COMPILED SASS (sm_90a) =====

	.target	sm_90a

	.elftype	@"ET_EXEC"


//--------------------- .note.nv.tkinfo           --------------------------
	.section	.note.nv.tkinfo,"",@"SHT_NOTE"
	.sectionflags	@"SHF_NOTE_NV_TKINFO"
	.tkinfo
        /*0018*/ 	.word	0x00000002
        /*0030*/ 	.string	""
        /*0030*/ 	.string	"ptxas"
        /*0030*/ 	.string	"Cuda compilation tools, release 13.0, V13.0.88"
        /*0030*/ 	.string	"Build cuda_13.0.r13.0/compiler.36424714_0"
        /*0030*/ 	.string	"-v  -suppress-debug-info  -lineinfo  -arch sm_90a "



//--------------------- .note.nv.cuinfo           --------------------------
	.section	.note.nv.cuinfo,"",@"SHT_NOTE"
	.sectionflags	@"SHF_NOTE_NV_CUINFO"
        /*0018*/ 	.short	0x0002
        /*001a*/ 	.short	0x005a
        /*001c*/ 	.short	0x0082
	.zero		2


//--------------------- .nv.info                  --------------------------
	.section	.nv.info,"",@"SHT_CUDA_INFO"
	.align	4


	//----- nvinfo : EIATTR_REGCOUNT
	.align		4
        /*0000*/ 	.byte	0x04, 0x2f
        /*0002*/ 	.short	(.L_1 - .L_0)
	.align		4
.L_0:
        /*0004*/ 	.word	index@(matmul_kernel)
        /*0008*/ 	.word	0x00000080


	//----- nvinfo : EIATTR_FRAME_SIZE
	.align		4
.L_1:
        /*000c*/ 	.byte	0x04, 0x11
        /*000e*/ 	.short	(.L_3 - .L_2)
	.align		4
.L_2:
        /*0010*/ 	.word	index@(matmul_kernel)
        /*0014*/ 	.word	0x00000000


	//----- nvinfo : EIATTR_MIN_STACK_SIZE
	.align		4
.L_3:
        /*0018*/ 	.byte	0x04, 0x12
        /*001a*/ 	.short	(.L_5 - .L_4)
	.align		4
.L_4:
        /*001c*/ 	.word	index@(matmul_kernel)
        /*0020*/ 	.word	0x00000000
.L_5:


//--------------------- .nv.compat                --------------------------
	.section	.nv.compat,"",@"SHT_CUDA_COMPAT_INFO"
	.align	4
        /*0000*/ 	.byte	0x02, 0x09, 0x01, 0x00, 0x02, 0x02, 0x04, 0x00, 0x02, 0x05, 0x05, 0x00, 0x03, 0x07, 0x01, 0x01
        /*0010*/ 	.byte	0x02, 0x03, 0x00, 0x00, 0x02, 0x06, 0x01, 0x00, 0x04, 0x0b, 0x08, 0x00, 0x00, 0x00, 0x00, 0x00
        /*0020*/ 	.byte	0x00, 0x00, 0x00, 0x00


//--------------------- .nv.info.matmul_kernel    --------------------------
	.section	.nv.info.matmul_kernel,"",@"SHT_CUDA_INFO"
	.sectionflags	@""
	.align	4


	//----- nvinfo : EIATTR_CUDA_API_VERSION
	.align		4
        /*0000*/ 	.byte	0x04, 0x37
        /*0002*/ 	.short	(.L_7 - .L_6)
.L_6:
        /*0004*/ 	.word	0x00000082


	//----- nvinfo : EIATTR_KPARAM_INFO
	.align		4
.L_7:
        /*0008*/ 	.byte	0x04, 0x17
        /*000a*/ 	.short	(.L_9 - .L_8)
.L_8:
        /*000c*/ 	.word	0x00000000
        /*0010*/ 	.short	0x000d
        /*0012*/ 	.short	0x0048
        /*0014*/ 	.byte	0x00, 0xf4, 0x21, 0x00


	//----- nvinfo : EIATTR_KPARAM_INFO
	.align		4
.L_9:
        /*0018*/ 	.byte	0x04, 0x17
        /*001a*/ 	.short	(.L_11 - .L_10)
.L_10:
        /*001c*/ 	.word	0x00000000
        /*0020*/ 	.short	0x000c
        /*0022*/ 	.short	0x0040
        /*0024*/ 	.byte	0x00, 0xf4, 0x21, 0x00


	//----- nvinfo : EIATTR_KPARAM_INFO
	.align		4
.L_11:
        /*0028*/ 	.byte	0x04, 0x17
        /*002a*/ 	.short	(.L_13 - .L_12)
.L_12:
        /*002c*/ 	.word	0x00000000
        /*0030*/ 	.short	0x000b
        /*0032*/ 	.short	0x0038
        /*0034*/ 	.byte	0x00, 0xf0, 0x11, 0x00


	//----- nvinfo : EIATTR_KPARAM_INFO
	.align		4
.L_13:
        /*0038*/ 	.byte	0x04, 0x17
        /*003a*/ 	.short	(.L_15 - .L_14)
.L_14:
        /*003c*/ 	.word	0x00000000
        /*0040*/ 	.short	0x000a
        /*0042*/ 	.short	0x0034
        /*0044*/ 	.byte	0x00, 0xf0, 0x11, 0x00


	//----- nvinfo : EIATTR_KPARAM_INFO
	.align		4
.L_15:
        /*0048*/ 	.byte	0x04, 0x17
        /*004a*/ 	.short	(.L_17 - .L_16)
.L_16:
        /*004c*/ 	.word	0x00000000
        /*0050*/ 	.short	0x0009
        /*0052*/ 	.short	0x0030
        /*0054*/ 	.byte	0x00, 0xf0, 0x11, 0x00


	//----- nvinfo : EIATTR_KPARAM_INFO
	.align		4
.L_17:
        /*0058*/ 	.byte	0x04, 0x17
        /*005a*/ 	.short	(.L_19 - .L_18)
.L_18:
        /*005c*/ 	.word	0x00000000
        /*0060*/ 	.short	0x0008
        /*0062*/ 	.short	0x002c
        /*0064*/ 	.byte	0x00, 0xf0, 0x11, 0x00


	//----- nvinfo : EIATTR_KPARAM_INFO
	.align		4
.L_19:
        /*0068*/ 	.byte	0x04, 0x17
        /*006a*/ 	.short	(.L_21 - .L_20)
.L_20:
        /*006c*/ 	.word	0x00000000
        /*0070*/ 	.short	0x0007
        /*0072*/ 	.short	0x0028
        /*0074*/ 	.byte	0x00, 0xf0, 0x11, 0x00


	//----- nvinfo : EIATTR_KPARAM_INFO
	.align		4
.L_21:
        /*0078*/ 	.byte	0x04, 0x17
        /*007a*/ 	.short	(.L_23 - .L_22)
.L_22:
        /*007c*/ 	.word	0x00000000
        /*0080*/ 	.short	0x0006
        /*0082*/ 	.short	0x0024
        /*0084*/ 	.byte	0x00, 0xf0, 0x11, 0x00


	//----- nvinfo : EIATTR_KPARAM_INFO
	.align		4
.L_23:
        /*0088*/ 	.byte	0x04, 0x17
        /*008a*/ 	.short	(.L_25 - .L_24)
.L_24:
        /*008c*/ 	.word	0x00000000
        /*0090*/ 	.short	0x0005
        /*0092*/ 	.short	0x0020
        /*0094*/ 	.byte	0x00, 0xf0, 0x11, 0x00


	//----- nvinfo : EIATTR_KPARAM_INFO
	.align		4
.L_25:
        /*0098*/ 	.byte	0x04, 0x17
        /*009a*/ 	.short	(.L_27 - .L_26)
.L_26:
        /*009c*/ 	.word	0x00000000
        /*00a0*/ 	.short	0x0004
        /*00a2*/ 	.short	0x001c
        /*00a4*/ 	.byte	0x00, 0xf0, 0x11, 0x00


	//----- nvinfo : EIATTR_KPARAM_INFO
	.align		4
.L_27:
        /*00a8*/ 	.byte	0x04, 0x17
        /*00aa*/ 	.short	(.L_29 - .L_28)
.L_28:
        /*00ac*/ 	.word	0x00000000
        /*00b0*/ 	.short	0x0003
        /*00b2*/ 	.short	0x0018
        /*00b4*/ 	.byte	0x00, 0xf0, 0x11, 0x00


	//----- nvinfo : EIATTR_KPARAM_INFO
	.align		4
.L_29:
        /*00b8*/ 	.byte	0x04, 0x17
        /*00ba*/ 	.short	(.L_31 - .L_30)
.L_30:
        /*00bc*/ 	.word	0x00000000
        /*00c0*/ 	.short	0x0002
        /*00c2*/ 	.short	0x0010
        /*00c4*/ 	.byte	0x00, 0xf4, 0x21, 0x00


	//----- nvinfo : EIATTR_KPARAM_INFO
	.align		4
.L_31:
        /*00c8*/ 	.byte	0x04, 0x17
        /*00ca*/ 	.short	(.L_33 - .L_32)
.L_32:
        /*00cc*/ 	.word	0x00000000
        /*00d0*/ 	.short	0x0001
        /*00d2*/ 	.short	0x0008
        /*00d4*/ 	.byte	0x00, 0xf4, 0x21, 0x00


	//----- nvinfo : EIATTR_KPARAM_INFO
	.align		4
.L_33:
        /*00d8*/ 	.byte	0x04, 0x17
        /*00da*/ 	.short	(.L_35 - .L_34)
.L_34:
        /*00dc*/ 	.word	0x00000000
        /*00e0*/ 	.short	0x0000
        /*00e2*/ 	.short	0x0000
        /*00e4*/ 	.byte	0x00, 0xf4, 0x21, 0x00


	//----- nvinfo : EIATTR_EXPLICIT_CLUSTER
	.align		4
.L_35:
        /*00e8*/ 	.byte	0x01, 0x3e
	.zero		2


	//----- nvinfo : EIATTR_CTA_PER_CLUSTER
	.align		4
        /*00ec*/ 	.byte	0x04, 0x3d
        /*00ee*/ 	.short	(.L_37 - .L_36)
.L_36:
        /*00f0*/ 	.word	0x00000002
        /*00f4*/ 	.word	0x00000001
        /*00f8*/ 	.word	0x00000001


	//----- nvinfo : EIATTR_SPARSE_MMA_MASK
	.align		4
.L_37:
        /*00fc*/ 	.byte	0x03, 0x50
        /*00fe*/ 	.short	0x0000


	//----- nvinfo : EIATTR_MAXREG_COUNT
	.align		4
        /*0100*/ 	.byte	0x03, 0x1b
        /*0102*/ 	.short	0x00ff


	//----- nvinfo : EIATTR_NUM_BARRIERS
	.align		4
        /*0104*/ 	.byte	0x02, 0x4c
        /*0106*/ 	.byte	0x01
	.zero		1


	//----- nvinfo : EIATTR_MERCURY_ISA_VERSION
	.align		4
        /*0108*/ 	.byte	0x03, 0x5f
        /*010a*/ 	.short	0x0101


	//----- nvinfo : EIATTR_EXIT_INSTR_OFFSETS
	.align		4
        /*010c*/ 	.byte	0x04, 0x1c
        /*010e*/ 	.short	(.L_39 - .L_38)


	//   ....[0]....
.L_38:
        /*0110*/ 	.word	0x00003af0


	//   ....[1]....
        /*0114*/ 	.word	0x00003b20


	//----- nvinfo : EIATTR_REQNTID
	.align		4
.L_39:
        /*0118*/ 	.byte	0x04, 0x10
        /*011a*/ 	.short	(.L_41 - .L_40)
.L_40:
        /*011c*/ 	.word	0x00000080
        /*0120*/ 	.word	0x00000001
        /*0124*/ 	.word	0x00000001


	//----- nvinfo : EIATTR_CBANK_PARAM_SIZE
	.align		4
.L_41:
        /*0128*/ 	.byte	0x03, 0x19
        /*012a*/ 	.short	0x0050


	//----- nvinfo : EIATTR_PARAM_CBANK
	.align		4
        /*012c*/ 	.byte	0x04, 0x0a
        /*012e*/ 	.short	(.L_43 - .L_42)
	.align		4
.L_42:
        /*0130*/ 	.word	index@(.nv.constant0.matmul_kernel)
        /*0134*/ 	.short	0x0210
        /*0136*/ 	.short	0x0050


	//----- nvinfo : EIATTR_SW_WAR
	.align		4
.L_43:
        /*0138*/ 	.byte	0x04, 0x36
        /*013a*/ 	.short	(.L_45 - .L_44)
.L_44:
        /*013c*/ 	.word	0x00000008
.L_45:


//--------------------- .nv.callgraph             --------------------------
	.section	.nv.callgraph,"",@"SHT_CUDA_CALLGRAPH"
	.align	4
	.sectionentsize	8
	.align		4
        /*0000*/ 	.word	0x00000000
	.align		4
        /*0004*/ 	.word	0xffffffff
	.align		4
        /*0008*/ 	.word	0x00000000
	.align		4
        /*000c*/ 	.word	0xfffffffe
	.align		4
        /*0010*/ 	.word	0x00000000
	.align		4
        /*0014*/ 	.word	0xfffffffd
	.align		4
        /*0018*/ 	.word	0x00000000
	.align		4
        /*001c*/ 	.word	0xfffffffc


//--------------------- .text.matmul_kernel       --------------------------
	.section	.text.matmul_kernel,"ax",@progbits
	.align	128
        .global         matmul_kernel
        .type           matmul_kernel,@function
        .size           matmul_kernel,(.L_x_3 - matmul_kernel)
        .other          matmul_kernel,@"STO_CUDA_ENTRY STV_DEFAULT"
matmul_kernel:
.text.matmul_kernel:
[----:B------:R-:W-:Y:S08]  /*0000*/  LDC R1, c[0x0][0x28] ;  /* 0x00000a00ff017b82 */ /* 0x000ff00000000800 */
[----:B------:R-:W0:Y:S01]  /*0010*/  LDC.64 R8, c[0x0][0x228] ;  /* 0x00008a00ff087b82 */ /* 0x000e220000000a00 */
[----:B------:R-:W1:Y:S01]  /*0020*/  S2R R17, SR_TID.X ;  /* 0x0000000000117919 */ /* 0x000e620000002100 */
[----:B------:R-:W-:Y:S01]  /*0030*/  UMOV UR5, 0x400 ;  /* 0x0000040000057882 */ /* 0x000fe20000000000 */
[----:B------:R-:W-:Y:S01]  /*0040*/  ULDC.64 UR16, c[0x0][0x208] ;  /* 0x0000820000107ab9 */ /* 0x000fe20000000a00 */
[----:B------:R-:W-:-:S02]  /*0050*/  CS2R R24, SRZ ;  /* 0x0000000000187805 */ /* 0x000fc4000001ff00 */
[----:B------:R-:W-:Y:S02]  /*0060*/  CS2R R26, SRZ ;  /* 0x00000000001a7805 */ /* 0x000fe4000001ff00 */
[----:B------:R-:W-:Y:S02]  /*0070*/  CS2R R32, SRZ ;  /* 0x0000000000207805 */ /* 0x000fe4000001ff00 */
[----:B------:R-:W-:Y:S01]  /*0080*/  CS2R R34, SRZ ;  /* 0x0000000000227805 */ /* 0x000fe2000001ff00 */
[----:B------:R-:W2:Y:S01]  /*0090*/  S2UR UR4, SR_CTAID.X ;  /* 0x00000000000479c3 */ /* 0x000ea20000002500 */
[----:B------:R-:W-:Y:S02]  /*00a0*/  CS2R R40, SRZ ;  /* 0x0000000000287805 */ /* 0x000fe4000001ff00 */
[----:B------:R-:W-:Y:S02]  /*00b0*/  CS2R R42, SRZ ;  /* 0x00000000002a7805 */ /* 0x000fe4000001ff00 */
[----:B------:R-:W-:-:S02]  /*00c0*/  CS2R R48, SRZ ;  /* 0x0000000000307805 */ /* 0x000fc4000001ff00 */
[----:B------:R-:W-:Y:S01]  /*00d0*/  CS2R R50, SRZ ;  /* 0x0000000000327805 */ /* 0x000fe2000001ff00 */
[----:B------:R-:W3:Y:S01]  /*00e0*/  LDC R92, c[0x0][0x230] ;  /* 0x00008c00ff5c7b82 */ /* 0x000ee20000000800 */
[----:B0-----:R-:W-:-:S07]  /*00f0*/  VIADD R0, R9, 0x7f ;  /* 0x0000007f09007836 */ /* 0x001fce0000000000 */
[----:B------:R-:W0:Y:S01]  /*0100*/  S2UR UR13, SR_CgaCtaId ;  /* 0x00000000000d79c3 */ /* 0x000e220000008800 */
[----:B------:R-:W-:Y:S02]  /*0110*/  SHF.R.S32.HI R3, RZ, 0x1f, R0 ;  /* 0x0000001fff037819 */ /* 0x000fe40000011400 */
[----:B--2---:R-:W-:Y:S01]  /*0120*/  I2FP.F32.U32 R5, UR4 ;  /* 0x0000000400057c45 */ /* 0x004fe20008201000 */
[----:B------:R-:W-:Y:S01]  /*0130*/  ULDC UR4, c[0x0][0x150] ;  /* 0x0000540000047ab9 */ /* 0x000fe20000000800 */
[----:B------:R-:W-:Y:S02]  /*0140*/  LEA.HI R3, R3, R0, RZ, 0x7 ;  /* 0x0000000003037211 */ /* 0x000fe400078f38ff */
[----:B-1----:R-:W-:Y:S01]  /*0150*/  SHF.R.U32.HI R15, RZ, 0x6, R17 ;  /* 0x00000006ff0f7819 */ /* 0x002fe20000011611 */
[----:B------:R-:W-:Y:S01]  /*0160*/  FMUL R5, R5, UR4 ;  /* 0x0000000405057c20 */ /* 0x000fe20008400000 */
[----:B------:R-:W-:Y:S01]  /*0170*/  SHF.R.S32.HI R3, RZ, 0x7, R3 ;  /* 0x00000007ff037819 */ /* 0x000fe20000011403 */
[----:B---3--:R-:W-:Y:S01]  /*0180*/  VIADD R92, R92, 0x1f ;  /* 0x0000001f5c5c7836 */ /* 0x008fe20000000000 */
[----:B------:R-:W-:-:S03]  /*0190*/  SGXT.U32 R15, R15, 0x1 ;  /* 0x000000010f0f781a */ /* 0x000fc60000000000 */
[----:B------:R-:W-:Y:S01]  /*01a0*/  IMAD.SHL.U32 R4, R3, 0x8, RZ ;  /* 0x0000000803047824 */ /* 0x000fe200078e00ff */
[----:B------:R-:W1:Y:S04]  /*01b0*/  F2I.U32.TRUNC.NTZ R5, R5 ;  /* 0x0000000500057305 */ /* 0x000e68000020f000 */
[----:B------:R-:W-:Y:S01]  /*01c0*/  IABS R7, R4 ;  /* 0x0000000400077213 */ /* 0x000fe20000000000 */
[----:B0-----:R-:W-:Y:S02]  /*01d0*/  USHF.L.U32 UR4, UR13, 0x6, URZ ;  /* 0x000000060d047899 */ /* 0x001fe4000800063f */
[----:B------:R-:W-:Y:S01]  /*01e0*/  ULEA UR12, UR13, UR5, 0x18 ;  /* 0x000000050d0c7291 */ /* 0x000fe2000f8ec03f */
[----:B------:R-:W0:Y:S01]  /*01f0*/  I2F.RP R0, R7 ;  /* 0x0000000700007306 */ /* 0x000e220000209400 */
[----:B------:R-:W-:Y:S01]  /*0200*/  ULOP3.LUT UR4, UR4, 0x40, URZ, 0xc0, !UPT ;  /* 0x0000004004047892 */ /* 0x000fe2000f8ec03f */
[----:B-1----:R-:W-:-:S06]  /*0210*/  IABS R13, R5 ;  /* 0x00000005000d7213 */ /* 0x002fcc0000000000 */
[----:B0-----:R-:W0:Y:S02]  /*0220*/  MUFU.RCP R0, R0 ;  /* 0x0000000000007308 */ /* 0x001e240000001000 */
[----:B0-----:R-:W-:Y:S01]  /*0230*/  VIADD R2, R0, 0xffffffe ;  /* 0x0ffffffe00027836 */ /* 0x001fe20000000000 */
[----:B------:R-:W-:-:S05]  /*0240*/  IABS R0, R4 ;  /* 0x0000000400007213 */ /* 0x000fca0000000000 */
[----:B------:R0:W1:Y:S01]  /*0250*/  F2I.FTZ.U32.TRUNC.NTZ R3, R2 ;  /* 0x0000000200037305 */ /* 0x000062000021f000 */
[----:B------:R-:W-:Y:S02]  /*0260*/  IMAD.MOV R0, RZ, RZ, -R0 ;  /* 0x000000ffff007224 */ /* 0x000fe400078e0a00 */
[----:B0-----:R-:W-:Y:S02]  /*0270*/  IMAD.MOV.U32 R2, RZ, RZ, RZ ;  /* 0x000000ffff027224 */ /* 0x001fe400078e00ff */
[----:B-1----:R-:W-:-:S04]  /*0280*/  IMAD.MOV R6, RZ, RZ, -R3 ;  /* 0x000000ffff067224 */ /* 0x002fc800078e0a03 */
[----:B------:R-:W-:-:S04]  /*0290*/  IMAD R11, R6, R7, RZ ;  /* 0x00000007060b7224 */ /* 0x000fc800078e02ff */
[----:B------:R-:W-:-:S06]  /*02a0*/  IMAD.HI.U32 R2, R3, R11, R2 ;  /* 0x0000000b03027227 */ /* 0x000fcc00078e0002 */
[----:B------:R-:W-:-:S04]  /*02b0*/  IMAD.HI.U32 R2, R2, R13, RZ ;  /* 0x0000000d02027227 */ /* 0x000fc800078e00ff */
[----:B------:R-:W-:-:S05]  /*02c0*/  IMAD R0, R2, R0, R13 ;  /* 0x0000000002007224 */ /* 0x000fca00078e020d */
[----:B------:R-:W-:-:S13]  /*02d0*/  ISETP.GT.U32.AND P1, PT, R7, R0, PT ;  /* 0x000000000700720c */ /* 0x000fda0003f24070 */
[----:B------:R-:W-:Y:S02]  /*02e0*/  @!P1 IMAD.IADD R0, R0, 0x1, -R7 ;  /* 0x0000000100009824 */ /* 0x000fe400078e0a07 */
[----:B------:R-:W-:Y:S01]  /*02f0*/  @!P1 VIADD R2, R2, 0x1 ;  /* 0x0000000102029836 */ /* 0x000fe20000000000 */
[----:B------:R-:W-:Y:S02]  /*0300*/  ISETP.NE.AND P1, PT, R4, RZ, PT ;  /* 0x000000ff0400720c */ /* 0x000fe40003f25270 */
[----:B------:R-:W-:Y:S02]  /*0310*/  ISETP.GE.U32.AND P0, PT, R0, R7, PT ;  /* 0x000000070000720c */ /* 0x000fe40003f06070 */
[----:B------:R-:W-:-:S04]  /*0320*/  LOP3.LUT R0, R5, R4, RZ, 0x3c, !PT ;  /* 0x0000000405007212 */ /* 0x000fc800078e3cff */
[----:B------:R-:W-:Y:S01]  /*0330*/  ISETP.GE.AND P2, PT, R0, RZ, PT ;  /* 0x000000ff0000720c */ /* 0x000fe20003f46270 */
[----:B------:R-:W-:-:S05]  /*0340*/  VIADD R0, R8, 0x3f ;  /* 0x0000003f08007836 */ /* 0x000fca0000000000 */
[----:B------:R-:W-:Y:S01]  /*0350*/  SHF.R.S32.HI R3, RZ, 0x1f, R0 ;  /* 0x0000001fff037819 */ /* 0x000fe20000011400 */
[----:B------:R-:W-:-:S03]  /*0360*/  @P0 VIADD R2, R2, 0x1 ;  /* 0x0000000102020836 */ /* 0x000fc60000000000 */
[----:B------:R-:W-:-:S03]  /*0370*/  LEA.HI R3, R3, R0, RZ, 0x6 ;  /* 0x0000000003037211 */ /* 0x000fc600078f30ff */
[----:B------:R-:W-:Y:S01]  /*0380*/  @!P2 IMAD.MOV R2, RZ, RZ, -R2 ;  /* 0x000000ffff02a224 */ /* 0x000fe200078e0a02 */
[----:B------:R-:W-:-:S05]  /*0390*/  @!P1 LOP3.LUT R2, RZ, R4, RZ, 0x33, !PT ;  /* 0x00000004ff029212 */ /* 0x000fca00078e33ff */
[----:B------:R-:W-:Y:S02]  /*03a0*/  IMAD.SHL.U32 R6, R2, 0x8, RZ ;  /* 0x0000000802067824 */ /* 0x000fe400078e00ff */
[----:B------:R-:W-:-:S03]  /*03b0*/  IMAD.MOV R2, RZ, RZ, -R2 ;  /* 0x000000ffff027224 */ /* 0x000fc600078e0a02 */
[----:B------:R-:W-:Y:S01]  /*03c0*/  LEA.HI.SX32 R3, R3, -R6, 0x1a ;  /* 0x8000000603037211 */ /* 0x000fe200078fd2ff */
[----:B------:R-:W-:-:S03]  /*03d0*/  IMAD R4, R4, R2, R5 ;  /* 0x0000000204047224 */ /* 0x000fc600078e0205 */
[----:B------:R-:W-:Y:S02]  /*03e0*/  VIMNMX R13, R3, 0x8, PT ;  /* 0x00000008030d7848 */ /* 0x000fe40003fe0100 */
[----:B------:R-:W-:Y:S02]  /*03f0*/  IABS R11, R4 ;  /* 0x00000004000b7213 */ /* 0x000fe40000000000 */
[----:B------:R-:W-:-:S04]  /*0400*/  IABS R7, R13 ;  /* 0x0000000d00077213 */ /* 0x000fc80000000000 */
[----:B------:R-:W0:Y:S08]  /*0410*/  I2F.RP R0, R7 ;  /* 0x0000000700007306 */ /* 0x000e300000209400 */
[----:B0-----:R-:W0:Y:S02]  /*0420*/  MUFU.RCP R0, R0 ;  /* 0x0000000000007308 */ /* 0x001e240000001000 */
[----:B0-----:R-:W-:-:S06]  /*0430*/  VIADD R3, R0, 0xffffffe ;  /* 0x0ffffffe00037836 */ /* 0x001fcc0000000000 */
[----:B------:R-:W0:Y:S02]  /*0440*/  F2I.FTZ.U32.TRUNC.NTZ R3, R3 ;  /* 0x0000000300037305 */ /* 0x000e24000021f000 */
[----:B0-----:R-:W-:-:S04]  /*0450*/  IMAD.MOV R10, RZ, RZ, -R3 ;  /* 0x000000ffff0a7224 */ /* 0x001fc800078e0a03 */
[----:B------:R-:W-:Y:S01]  /*0460*/  IMAD.MOV.U32 R2, RZ, RZ, R10 ;  /* 0x000000ffff027224 */ /* 0x000fe200078e000a */
[----:B------:R-:W-:-:S03]  /*0470*/  IABS R10, R13 ;  /* 0x0000000d000a7213 */ /* 0x000fc60000000000 */
[----:B------:R-:W-:Y:S02]  /*0480*/  IMAD R5, R2, R7, RZ ;  /* 0x0000000702057224 */ /* 0x000fe400078e02ff */
[----:B------:R-:W-:Y:S02]  /*0490*/  IMAD.MOV.U32 R2, RZ, RZ, RZ ;  /* 0x000000ffff027224 */ /* 0x000fe400078e00ff */
[----:B------:R-:W-:Y:S02]  /*04a0*/  IMAD.MOV R0, RZ, RZ, -R10 ;  /* 0x000000ffff007224 */ /* 0x000fe400078e0a0a */
[----:B------:R-:W-:Y:S01]  /*04b0*/  IMAD.HI.U32 R2, R3, R5, R2 ;  /* 0x0000000503027227 */ /* 0x000fe200078e0002 */
[----:B------:R-:W-:-:S05]  /*04c0*/  LOP3.LUT R3, R17, 0x3f, RZ, 0xc0, !PT ;  /* 0x0000003f11037812 */ /* 0x000fca00078ec0ff */
        /* <DEDUP_REMOVED lines=8> */
[----:B------:R-:W-:-:S07]  /*0550*/  ISETP.GE.AND P2, PT, R0, RZ, PT ;  /* 0x000000ff0000720c */ /* 0x000fce0003f46270 */
[----:B------:R-:W-:Y:S01]  /*0560*/  @P0 VIADD R2, R2, 0x1 ;  /* 0x0000000102020836 */ /* 0x000fe20000000000 */
[----:B------:R-:W-:-:S05]  /*0570*/  ISETP.GE.AND P0, PT, R92, 0x20, PT ;  /* 0x000000205c00780c */ /* 0x000fca0003f06270 */
[----:B------:R-:W-:Y:S01]  /*0580*/  @!P2 IMAD.MOV R2, RZ, RZ, -R2 ;  /* 0x000000ffff02a224 */ /* 0x000fe200078e0a02 */
[----:B------:R-:W-:-:S05]  /*0590*/  @!P1 LOP3.LUT R2, RZ, R13, RZ, 0x33, !PT ;  /* 0x0000000dff029212 */ /* 0x000fca00078e33ff */
[----:B------:R-:W-:Y:S02]  /*05a0*/  IMAD.MOV R0, RZ, RZ, -R2 ;  /* 0x000000ffff007224 */ /* 0x000fe400078e0a02 */
[----:B------:R-:W-:Y:S02]  /*05b0*/  IMAD.SHL.U32 R14, R2, 0x80, RZ ;  /* 0x00000080020e7824 */ /* 0x000fe400078e00ff */
[----:B------:R-:W-:-:S04]  /*05c0*/  IMAD R0, R13, R0, R4 ;  /* 0x000000000d007224 */ /* 0x000fc800078e0204 */
[----:B------:R-:W-:-:S04]  /*05d0*/  IMAD.IADD R0, R6, 0x1, R0 ;  /* 0x0000000106007824 */ /* 0x000fc800078e0200 */
[----:B------:R-:W-:Y:S01]  /*05e0*/  IMAD R16, R0, 0x40, R3 ;  /* 0x0000004000107824 */ /* 0x000fe200078e0203 */
[----:B------:R-:W-:Y:S06]  /*05f0*/  @!P0 BRA `(.L_x_0) ;  /* 0x0000002400788947 */ /* 0x000fec0003800000 */
[----:B------:R-:W-:Y:S01]  /*0600*/  IABS R12, R8 ;  /* 0x00000008000c7213 */ /* 0x000fe20000000000 */
[----:B------:R-:W-:Y:S01]  /*0610*/  ULDC.64 UR6, c[0x0][0x210] ;  /* 0x0000840000067ab9 */ /* 0x000fe20000000a00 */
[----:B------:R-:W-:Y:S01]  /*0620*/  IABS R2, R9 ;  /* 0x0000000900027213 */ /* 0x000fe20000000000 */
[----:B------:R-:W-:Y:S01]  /*0630*/  ULDC UR5, c[0x0][0x240] ;  /* 0x0000900000057ab9 */ /* 0x000fe20000000800 */
[----:B------:R-:W0:Y:S01]  /*0640*/  I2F.RP R3, R12 ;  /* 0x0000000c00037306 */ /* 0x000e220000209400 */
[----:B------:R-:W-:Y:S01]  /*0650*/  IABS R10, R16 ;  /* 0x00000010000a7213 */ /* 0x000fe20000000000 */
[----:B------:R-:W1:Y:S01]  /*0660*/  LDC R93, c[0x0][0x238] ;  /* 0x00008e00ff5d7b82 */ /* 0x000e620000000800 */
[----:B------:R-:W-:Y:S02]  /*0670*/  ISETP.GE.AND P6, PT, R16, RZ, PT ;  /* 0x000000ff1000720c */ /* 0x000fe40003fc6270 */
[----:B------:R-:W-:Y:S02]  /*0680*/  CS2R R42, SRZ ;  /* 0x00000000002a7805 */ /* 0x000fe4000001ff00 */
[----:B------:R-:W-:-:S02]  /*0690*/  LOP3.LUT R56, R15, 0x18, RZ, 0xfc, !PT ;  /* 0x000000180f387812 */ /* 0x000fc400078efcff */
[----:B------:R-:W-:Y:S02]  /*06a0*/  CS2R R44, SRZ ;  /* 0x00000000002c7805 */ /* 0x000fe4000001ff00 */
[C---:B------:R-:W-:Y:S01]  /*06b0*/  LOP3.LUT R57, R15.reuse, 0x16, RZ, 0xfc, !PT ;  /* 0x000000160f397812 */ /* 0x040fe200078efcff */
[----:B------:R-:W2:Y:S01]  /*06c0*/  I2F.RP R0, R2 ;  /* 0x0000000200007306 */ /* 0x000ea20000209400 */
[C---:B------:R-:W-:Y:S02]  /*06d0*/  LOP3.LUT R58, R15.reuse, 0x14, RZ, 0xfc, !PT ;  /* 0x000000140f3a7812 */ /* 0x040fe400078efcff */
[----:B------:R-:W-:Y:S02]  /*06e0*/  CS2R R46, SRZ ;  /* 0x00000000002e7805 */ /* 0x000fe4000001ff00 */
[----:B------:R-:W-:Y:S02]  /*06f0*/  LOP3.LUT R59, R15, 0x12, RZ, 0xfc, !PT ;  /* 0x000000120f3b7812 */ /* 0x000fe400078efcff */
[----:B------:R-:W-:-:S02]  /*0700*/  CS2R R48, SRZ ;  /* 0x0000000000307805 */ /* 0x000fc4000001ff00 */
[C---:B------:R-:W-:Y:S02]  /*0710*/  LOP3.LUT R60, R15.reuse, 0x10, RZ, 0xfc, !PT ;  /* 0x000000100f3c7812 */ /* 0x040fe400078efcff */
[----:B------:R-:W-:Y:S02]  /*0720*/  CS2R R50, SRZ ;  /* 0x0000000000327805 */ /* 0x000fe4000001ff00 */
[C---:B------:R-:W-:Y:S01]  /*0730*/  LOP3.LUT R61, R15.reuse, 0xc, RZ, 0xfc, !PT ;  /* 0x0000000c0f3d7812 */ /* 0x040fe200078efcff */
[----:B0-----:R-:W0:Y:S01]  /*0740*/  MUFU.RCP R3, R3 ;  /* 0x0000000300037308 */ /* 0x001e220000001000 */
[C---:B------:R-:W-:Y:S02]  /*0750*/  LOP3.LUT R62, R15.reuse, 0xa, RZ, 0xfc, !PT ;  /* 0x0000000a0f3e7812 */ /* 0x040fe400078efcff */
[----:B------:R-:W-:Y:S02]  /*0760*/  CS2R R52, SRZ ;  /* 0x0000000000347805 */ /* 0x000fe4000001ff00 */
[----:B------:R-:W-:-:S02]  /*0770*/  LOP3.LUT R63, R15, 0x8, RZ, 0xfc, !PT ;  /* 0x000000080f3f7812 */ /* 0x000fc400078efcff */
[----:B------:R-:W-:Y:S02]  /*0780*/  CS2R R54, SRZ ;  /* 0x0000000000367805 */ /* 0x000fe4000001ff00 */
[C---:B------:R-:W-:Y:S01]  /*0790*/  LOP3.LUT R64, R15.reuse, 0x6, RZ, 0xfc, !PT ;  /* 0x000000060f407812 */ /* 0x040fe200078efcff */
[----:B------:R-:W-:Y:S01]  /*07a0*/  UMOV UR8, 0x80 ;  /* 0x0000008000087882 */ /* 0x000fe20000000000 */
[C---:B------:R-:W-:Y:S01]  /*07b0*/  LOP3.LUT R65, R15.reuse, 0x4, RZ, 0xfc, !PT ;  /* 0x000000040f417812 */ /* 0x040fe200078efcff */
[----:B--2---:R-:W2:Y:S01]  /*07c0*/  MUFU.RCP R0, R0 ;  /* 0x0000000000007308 */ /* 0x004ea20000001000 */
[----:B------:R-:W-:Y:S01]  /*07d0*/  LOP3.LUT R66, R15, 0x2, RZ, 0xfc, !PT ;  /* 0x000000020f427812 */ /* 0x000fe200078efcff */
[-C--:B-1----:R-:W-:Y:S01]  /*07e0*/  IMAD R56, R56, R93.reuse, RZ ;  /* 0x0000005d38387224 */ /* 0x082fe200078e02ff */
[----:B------:R-:W-:Y:S01]  /*07f0*/  UMOV UR9, 0x40000040 ;  /* 0x4000004000097882 */ /* 0x000fe20000000000 */
[-C--:B------:R-:W-:Y:S01]  /*0800*/  IMAD R57, R57, R93.reuse, RZ ;  /* 0x0000005d39397224 */ /* 0x080fe200078e02ff */
[----:B------:R-:W-:Y:S01]  /*0810*/  UMOV UR10, 0xfffffffe ;  /* 0xfffffffe000a7882 */ /* 0x000fe20000000000 */
[-C--:B------:R-:W-:Y:S01]  /*0820*/  IMAD R58, R58, R93.reuse, RZ ;  /* 0x0000005d3a3a7224 */ /* 0x080fe200078e02ff */
[----:B------:R-:W-:Y:S01]  /*0830*/  UMOV UR11, 0x7fffffdf ;  /* 0x7fffffdf000b7882 */ /* 0x000fe20000000000 */
[-C--:B------:R-:W-:Y:S01]  /*0840*/  IMAD R59, R59, R93.reuse, RZ ;  /* 0x0000005d3b3b7224 */ /* 0x080fe200078e02ff */
[----:B------:R-:W-:Y:S01]  /*0850*/  ULDC UR14, c[0x0][0x230] ;  /* 0x00008c00000e7ab9 */ /* 0x000fe20000000800 */
[----:B0-----:R-:W-:Y:S01]  /*0860*/  VIADD R6, R3, 0xffffffe ;  /* 0x0ffffffe03067836 */ /* 0x001fe20000000000 */
[----:B------:R-:W-:Y:S01]  /*0870*/  SHF.R.U32.HI R3, RZ, 0x5, R17 ;  /* 0x00000005ff037819 */ /* 0x000fe20000011611 */
[----:B------:R-:W-:-:S02]  /*0880*/  IMAD R60, R60, R93, RZ ;  /* 0x0000005d3c3c7224 */ /* 0x000fc400078e02ff */
[----:B------:R0:W1:Y:S01]  /*0890*/  F2I.FTZ.U32.TRUNC.NTZ R7, R6 ;  /* 0x0000000600077305 */ /* 0x000062000021f000 */
[----:B------:R-:W-:Y:S01]  /*08a0*/  SGXT.U32 R3, R3, 0x2 ;  /* 0x000000020303781a */ /* 0x000fe20000000000 */
[-C--:B------:R-:W-:Y:S02]  /*08b0*/  IMAD R61, R61, R93.reuse, RZ ;  /* 0x0000005d3d3d7224 */ /* 0x080fe400078e02ff */
[----:B--2---:R-:W-:Y:S01]  /*08c0*/  VIADD R4, R0, 0xffffffe ;  /* 0x0ffffffe00047836 */ /* 0x004fe20000000000 */
[----:B------:R-:W-:Y:S01]  /*08d0*/  LOP3.LUT R0, R14, UR4, R3, 0xfe, !PT ;  /* 0x000000040e007c12 */ /* 0x000fe2000f8efe03 */
[----:B------:R-:W-:Y:S01]  /*08e0*/  ULDC UR4, c[0x0][0x234] ;  /* 0x00008d0000047ab9 */ /* 0x000fe20000000800 */
[-C--:B------:R-:W-:Y:S01]  /*08f0*/  IMAD R62, R62, R93.reuse, RZ ;  /* 0x0000005d3e3e7224 */ /* 0x080fe200078e02ff */
[----:B------:R2:W3:Y:S01]  /*0900*/  F2I.FTZ.U32.TRUNC.NTZ R5, R4 ;  /* 0x0000000400057305 */ /* 0x0004e2000021f000 */
[----:B0-----:R-:W-:Y:S01]  /*0910*/  IMAD.MOV.U32 R6, RZ, RZ, RZ ;  /* 0x000000ffff067224 */ /* 0x001fe200078e00ff */
[C---:B------:R-:W-:Y:S01]  /*0920*/  LOP3.LUT R20, R0.reuse, 0x24, RZ, 0xfc, !PT ;  /* 0x0000002400147812 */ /* 0x040fe200078efcff */
[-C--:B------:R-:W-:Y:S01]  /*0930*/  IMAD R63, R63, R93.reuse, RZ ;  /* 0x0000005d3f3f7224 */ /* 0x080fe200078e02ff */
[----:B------:R-:W-:Y:S01]  /*0940*/  LOP3.LUT R22, R0, 0x20, RZ, 0xfc, !PT ;  /* 0x0000002000167812 */ /* 0x000fe200078efcff */
[-C--:B------:R-:W-:Y:S01]  /*0950*/  IMAD R64, R64, R93.reuse, RZ ;  /* 0x0000005d40407224 */ /* 0x080fe200078e02ff */
[C---:B------:R-:W-:Y:S01]  /*0960*/  LOP3.LUT R24, R0.reuse, 0x1c, RZ, 0xfc, !PT ;  /* 0x0000001c00187812 */ /* 0x040fe200078efcff */
[--C-:B-1----:R-:W-:Y:S01]  /*0970*/  IMAD.MOV R11, RZ, RZ, -R7.reuse ;  /* 0x000000ffff0b7224 */ /* 0x102fe200078e0a07 */
[----:B------:R-:W-:Y:S01]  /*0980*/  LOP3.LUT R26, R0, 0x18, RZ, 0xfc, !PT ;  /* 0x00000018001a7812 */ /* 0x000fe200078efcff */
[-C--:B------:R-:W-:Y:S01]  /*0990*/  IMAD R65, R65, R93.reuse, RZ ;  /* 0x0000005d41417224 */ /* 0x080fe200078e02ff */
[----:B------:R-:W-:Y:S01]  /*09a0*/  IABS R25, R24 ;  /* 0x0000001800197213 */ /* 0x000fe20000000000 */
[----:B------:R-:W-:Y:S01]  /*09b0*/  IMAD R11, R11, R12, RZ ;  /* 0x0000000c0b0b7224 */ /* 0x000fe200078e02ff */
[----:B------:R-:W-:Y:S01]  /*09c0*/  IABS R27, R26 ;  /* 0x0000001a001b7213 */ /* 0x000fe20000000000 */
[----:B------:R-:W-:Y:S01]  /*09d0*/  IMAD R66, R66, R93, RZ ;  /* 0x0000005d42427224 */ /* 0x000fe200078e02ff */
[C---:B------:R-:W-:Y:S01]  /*09e0*/  LOP3.LUT R28, R0.reuse, 0x10, RZ, 0xfc, !PT ;  /* 0x00000010001c7812 */ /* 0x040fe200078efcff */
[----:B------:R-:W-:Y:S01]  /*09f0*/  IMAD.HI.U32 R7, R7, R11, R6 ;  /* 0x0000000b07077227 */ /* 0x000fe200078e0006 */
[----:B------:R-:W-:-:S02]  /*0a00*/  LOP3.LUT R6, R0, 0x3c, RZ, 0xfc, !PT ;  /* 0x0000003c00067812 */ /* 0x000fc400078efcff */
[----:B------:R-:W-:Y:S01]  /*0a10*/  IABS R31, R28 ;  /* 0x0000001c001f7213 */ /* 0x000fe20000000000 */
[----:B------:R-:W-:Y:S01]  /*0a20*/  IMAD.MOV.U32 R11, RZ, RZ, R10 ;  /* 0x000000ffff0b7224 */ /* 0x000fe200078e000a */
[----:B--2---:R-:W-:Y:S01]  /*0a30*/  IABS R4, R6 ;  /* 0x0000000600047213 */ /* 0x004fe20000000000 */
[----:B---3--:R-:W-:Y:S01]  /*0a40*/  IMAD.MOV R3, RZ, RZ, -R5 ;  /* 0x000000ffff037224 */ /* 0x008fe200078e0a05 */
[----:B------:R-:W-:Y:S01]  /*0a50*/  ISETP.GE.AND P1, PT, R6, RZ, PT ;  /* 0x000000ff0600720c */ /* 0x000fe20003f26270 */
[----:B------:R-:W-:Y:S01]  /*0a60*/  IMAD.HI.U32 R7, R7, R11, RZ ;  /* 0x0000000b07077227 */ /* 0x000fe200078e00ff */
[C---:B------:R-:W-:Y:S02]  /*0a70*/  LOP3.LUT R6, R0.reuse, 0x34, RZ, 0xfc, !PT ;  /* 0x0000003400067812 */ /* 0x040fe400078efcff */
[----:B------:R-:W-:Y:S01]  /*0a80*/  LOP3.LUT R10, R0, 0x2c, RZ, 0xfc, !PT ;  /* 0x0000002c000a7812 */ /* 0x000fe200078efcff */
[----:B------:R-:W-:Y:S01]  /*0a90*/  IMAD.MOV R7, RZ, RZ, -R7 ;  /* 0x000000ffff077224 */ /* 0x000fe200078e0a07 */
[----:B------:R-:W-:Y:S01]  /*0aa0*/  IABS R19, R6 ;  /* 0x0000000600137213 */ /* 0x000fe20000000000 */
[----:B------:R-:W-:Y:S01]  /*0ab0*/  IMAD R3, R3, R2, RZ ;  /* 0x0000000203037224 */ /* 0x000fe200078e02ff */
[----:B------:R-:W-:Y:S01]  /*0ac0*/  ISETP.GE.AND P4, PT, R6, RZ, PT ;  /* 0x000000ff0600720c */ /* 0x000fe20003f86270 */
[----:B------:R-:W-:Y:S01]  /*0ad0*/  IMAD R11, R12, R7, R11 ;  /* 0x000000070c0b7224 */ /* 0x000fe200078e020b */
[----:B------:R-:W-:Y:S01]  /*0ae0*/  IABS R23, R10 ;  /* 0x0000000a00177213 */ /* 0x000fe20000000000 */
[----:B------:R-:W-:Y:S01]  /*0af0*/  IMAD.MOV.U32 R7, RZ, RZ, R4 ;  /* 0x000000ffff077224 */ /* 0x000fe200078e0004 */
[----:B------:R-:W-:Y:S01]  /*0b00*/  LOP3.LUT R32, R0, 0x8, RZ, 0xfc, !PT ;  /* 0x0000000800207812 */ /* 0x000fe200078efcff */
[----:B------:R-:W-:Y:S01]  /*0b10*/  IMAD.MOV.U32 R4, RZ, RZ, RZ ;  /* 0x000000ffff047224 */ /* 0x000fe200078e00ff */
[----:B------:R-:W-:Y:S01]  /*0b20*/  ISETP.GT.U32.AND P0, PT, R12, R11, PT ;  /* 0x0000000b0c00720c */ /* 0x000fe20003f04070 */
[----:B------:R-:W-:Y:S01]  /*0b30*/  IMAD.SHL.U32 R67, R93, 0x20, RZ ;  /* 0x000000205d437824 */ /* 0x000fe200078e00ff */
[----:B------:R-:W-:Y:S01]  /*0b40*/  LOP3.LUT R30, R0, 0xc, RZ, 0xfc, !PT ;  /* 0x0000000c001e7812 */ /* 0x000fe200078efcff */
[----:B------:R-:W-:Y:S01]  /*0b50*/  IMAD.HI.U32 R4, R5, R3, R4 ;  /* 0x0000000305047227 */ /* 0x000fe200078e0004 */
[----:B------:R-:W-:-:S02]  /*0b60*/  SHF.R.S32.HI R3, RZ, 0x1f, R92 ;  /* 0x0000001fff037819 */ /* 0x000fc4000001145c */
[----:B------:R-:W-:Y:S02]  /*0b70*/  IABS R35, R32 ;  /* 0x0000002000237213 */ /* 0x000fe40000000000 */
[----:B------:R-:W-:Y:S01]  /*0b80*/  LEA.HI R92, R3, R92, RZ, 0x5 ;  /* 0x0000005c035c7211 */ /* 0x000fe200078f28ff */
[----:B------:R-:W-:Y:S01]  /*0b90*/  IMAD.HI.U32 R5, R4, R7, RZ ;  /* 0x0000000704057227 */ /* 0x000fe200078e00ff */
[----:B------:R-:W-:Y:S02]  /*0ba0*/  IABS R33, R30 ;  /* 0x0000001e00217213 */ /* 0x000fe40000000000 */
[----:B------:R-:W-:Y:S01]  /*0bb0*/  IABS R39, R0 ;  /* 0x0000000000277213 */ /* 0x000fe20000000000 */
[----:B------:R-:W-:Y:S01]  /*0bc0*/  @!P0 IMAD.IADD R11, R11, 0x1, -R12 ;  /* 0x000000010b0b8824 */ /* 0x000fe200078e0a0c */
[----:B------:R-:W-:Y:S01]  /*0bd0*/  ISETP.GE.AND P0, PT, R10, RZ, PT ;  /* 0x000000ff0a00720c */ /* 0x000fe20003f06270 */
[----:B------:R-:W-:Y:S01]  /*0be0*/  IMAD.MOV R5, RZ, RZ, -R5 ;  /* 0x000000ffff057224 */ /* 0x000fe200078e0a05 */
[----:B------:R-:W-:Y:S01]  /*0bf0*/  SHF.R.S32.HI R92, RZ, 0x5, R92 ;  /* 0x00000005ff5c7819 */ /* 0x000fe2000001145c */
[----:B------:R-:W-:Y:S01]  /*0c00*/  IMAD.HI.U32 R6, R4, R19, RZ ;  /* 0x0000001304067227 */ /* 0x000fe200078e00ff */
[----:B------:R-:W-:-:S03]  /*0c10*/  ISETP.GT.U32.AND P5, PT, R12, R11, PT ;  /* 0x0000000b0c00720c */ /* 0x000fc60003fa4070 */
[----:B------:R-:W-:Y:S01]  /*0c20*/  IMAD R3, R2, R5, R7 ;  /* 0x0000000502037224 */ /* 0x000fe200078e0207 */
[C---:B------:R-:W-:Y:S01]  /*0c30*/  LOP3.LUT R5, R0.reuse, 0x38, RZ, 0xfc, !PT ;  /* 0x0000003800057812 */ /* 0x040fe200078efcff */
[----:B------:R-:W-:Y:S01]  /*0c40*/  IMAD.MOV R6, RZ, RZ, -R6 ;  /* 0x000000ffff067224 */ /* 0x000fe200078e0a06 */
[----:B------:R-:W-:Y:S01]  /*0c50*/  LOP3.LUT R7, R0, 0x30, RZ, 0xfc, !PT ;  /* 0x0000003000077812 */ /* 0x000fe200078efcff */
[----:B------:R-:W-:Y:S01]  /*0c60*/  IMAD.HI.U32 R10, R4, R23, RZ ;  /* 0x00000017040a7227 */ /* 0x000fe200078e00ff */
[----:B------:R-:W-:Y:S02]  /*0c70*/  IABS R13, R5 ;  /* 0x00000005000d7213 */ /* 0x000fe40000000000 */
[----:B------:R-:W-:Y:S01]  /*0c80*/  ISETP.GE.AND P3, PT, R5, RZ, PT ;  /* 0x000000ff0500720c */ /* 0x000fe20003f66270 */
[----:B------:R-:W-:Y:S01]  /*0c90*/  IMAD.MOV R10, RZ, RZ, -R10 ;  /* 0x000000ffff0a7224 */ /* 0x000fe200078e0a0a */
[----:B------:R-:W-:Y:S01]  /*0ca0*/  IABS R21, R7 ;  /* 0x0000000700157213 */ /* 0x000fe20000000000 */
[----:B------:R-:W-:Y:S01]  /*0cb0*/  @!P5 IMAD.IADD R11, R11, 0x1, -R12 ;  /* 0x000000010b0bd824 */ /* 0x000fe200078e0a0c */
[----:B------:R-:W-:Y:S01]  /*0cc0*/  ISETP.NE.AND P5, PT, R8, RZ, PT ;  /* 0x000000ff0800720c */ /* 0x000fe20003fa5270 */
[----:B------:R-:W-:Y:S01]  /*0cd0*/  IMAD.HI.U32 R5, R4, R13, RZ ;  /* 0x0000000d04057227 */ /* 0x000fe200078e00ff */
[----:B------:R-:W-:-:S03]  /*0ce0*/  ISETP.GE.AND P2, PT, R7, RZ, PT ;  /* 0x000000ff0700720c */ /* 0x000fc60003f46270 */
[----:B------:R-:W-:Y:S02]  /*0cf0*/  IMAD.MOV.U32 R12, RZ, RZ, R11 ;  /* 0x000000ffff0c7224 */ /* 0x000fe400078e000b */
[----:B------:R-:W-:Y:S02]  /*0d00*/  IMAD.MOV R5, RZ, RZ, -R5 ;  /* 0x000000ffff057224 */ /* 0x000fe400078e0a05 */
[----:B------:R-:W-:Y:S02]  /*0d10*/  @!P6 IMAD.MOV R12, RZ, RZ, -R12 ;  /* 0x000000ffff0ce224 */ /* 0x000fe400078e0a0c */
[----:B------:R-:W-:Y:S02]  /*0d20*/  IMAD R5, R2, R5, R13 ;  /* 0x0000000502057224 */ /* 0x000fe400078e020d */
[----:B------:R-:W-:Y:S01]  /*0d30*/  @!P5 LOP3.LUT R12, RZ, R8, RZ, 0x33, !PT ;  /* 0x00000008ff0cd212 */ /* 0x000fe200078e33ff */
[----:B------:R-:W-:Y:S01]  /*0d40*/  IMAD.HI.U32 R7, R4, R21, RZ ;  /* 0x0000001504077227 */ /* 0x000fe200078e00ff */
[----:B------:R-:W-:-:S02]  /*0d50*/  ISETP.GT.U32.AND P5, PT, R2, R3, PT ;  /* 0x000000030200720c */ /* 0x000fc40003fa4070 */
[C---:B------:R-:W-:Y:S01]  /*0d60*/  ISETP.GT.U32.AND P6, PT, R2.reuse, R5, PT ;  /* 0x000000050200720c */ /* 0x040fe20003fc4070 */
[----:B------:R-:W-:Y:S02]  /*0d70*/  IMAD.MOV R18, RZ, RZ, -R7 ;  /* 0x000000ffff127224 */ /* 0x000fe400078e0a07 */
[C---:B------:R-:W-:Y:S02]  /*0d80*/  IMAD R7, R2.reuse, R6, R19 ;  /* 0x0000000602077224 */ /* 0x040fe400078e0213 */
[----:B------:R-:W-:Y:S01]  /*0d90*/  IMAD R11, R2, R18, R21 ;  /* 0x00000012020b7224 */ /* 0x000fe200078e0215 */
[----:B------:R-:W-:Y:S01]  /*0da0*/  LOP3.LUT R18, R0, 0x28, RZ, 0xfc, !PT ;  /* 0x0000002800127812 */ /* 0x000fe200078efcff */
[----:B------:R-:W-:Y:S01]  /*0db0*/  IMAD R13, R2, R10, R23 ;  /* 0x0000000a020d7224 */ /* 0x000fe200078e0217 */
[----:B------:R-:W-:Y:S01]  /*0dc0*/  IABS R21, R20 ;  /* 0x0000001400157213 */ /* 0x000fe20000000000 */
[----:B------:R-:W-:Y:S01]  /*0dd0*/  IMAD R12, R12, UR4, RZ ;  /* 0x000000040c0c7c24 */ /* 0x000fe2000f8e02ff */
[----:B------:R-:W-:Y:S01]  /*0de0*/  IABS R19, R18 ;  /* 0x0000001200137213 */ /* 0x000fe20000000000 */
[--C-:B------:R-:W-:Y:S01]  /*0df0*/  @!P5 IMAD.IADD R3, R3, 0x1, -R2.reuse ;  /* 0x000000010303d824 */ /* 0x100fe200078e0a02 */
[----:B------:R-:W-:Y:S01]  /*0e00*/  IABS R23, R22 ;  /* 0x0000001600177213 */ /* 0x000fe20000000000 */
[----:B------:R-:W-:Y:S01]  /*0e10*/  @!P6 IMAD.IADD R5, R5, 0x1, -R2 ;  /* 0x000000010505e824 */ /* 0x000fe200078e0a02 */
[----:B------:R-:W-:Y:S01]  /*0e20*/  USHF.R.U32.HI UR4, URZ, 0x4, UR12 ;  /* 0x000000043f047899 */ /* 0x000fe2000801160c */
[----:B------:R-:W-:Y:S01]  /*0e30*/  IMAD.HI.U32 R6, R4, R19, RZ ;  /* 0x0000001304067227 */ /* 0x000fe200078e00ff */
[----:B------:R-:W-:-:S02]  /*0e40*/  ISETP.GT.U32.AND P5, PT, R2, R3, PT ;  /* 0x000000030200720c */ /* 0x000fc40003fa4070 */
[----:B------:R-:W-:Y:S01]  /*0e50*/  ISETP.GT.U32.AND P6, PT, R2, R5, PT ;  /* 0x000000050200720c */ /* 0x000fe20003fc4070 */
[----:B------:R-:W-:Y:S01]  /*0e60*/  IMAD.HI.U32 R8, R4, R21, RZ ;  /* 0x0000001504087227 */ /* 0x000fe200078e00ff */
[----:B------:R-:W-:-:S03]  /*0e70*/  USGXT.U32 UR4, UR4, 0xe ;  /* 0x0000000e0404789a */ /* 0x000fc60008000000 */
[----:B------:R-:W-:-:S04]  /*0e80*/  IMAD.HI.U32 R10, R4, R23, RZ ;  /* 0x00000017040a7227 */ /* 0x000fc800078e00ff */
[----:B------:R-:W-:Y:S02]  /*0e90*/  IMAD.MOV R6, RZ, RZ, -R6 ;  /* 0x000000ffff067224 */ /* 0x000fe400078e0a06 */
[--C-:B------:R-:W-:Y:S01]  /*0ea0*/  @!P5 IMAD.IADD R3, R3, 0x1, -R2.reuse ;  /* 0x000000010303d824 */ /* 0x100fe200078e0a02 */
[C---:B------:R-:W-:Y:S01]  /*0eb0*/  ISETP.GT.U32.AND P5, PT, R2.reuse, R7, PT ;  /* 0x000000070200720c */ /* 0x040fe20003fa4070 */
[----:B------:R-:W-:Y:S01]  /*0ec0*/  @!P6 IMAD.IADD R5, R5, 0x1, -R2 ;  /* 0x000000010505e824 */ /* 0x000fe200078e0a02 */
[C---:B------:R-:W-:Y:S01]  /*0ed0*/  ISETP.GT.U32.AND P6, PT, R2.reuse, R11, PT ;  /* 0x0000000b0200720c */ /* 0x040fe20003fc4070 */
[----:B------:R-:W-:Y:S02]  /*0ee0*/  IMAD.MOV R8, RZ, RZ, -R8 ;  /* 0x000000ffff087224 */ /* 0x000fe400078e0a08 */
[----:B------:R-:W-:Y:S02]  /*0ef0*/  IMAD.MOV R10, RZ, RZ, -R10 ;  /* 0x000000ffff0a7224 */ /* 0x000fe400078e0a0a */
[----:B------:R-:W-:-:S02]  /*0f00*/  IMAD R19, R2, R6, R19 ;  /* 0x0000000602137224 */ /* 0x000fc400078e0213 */
[C---:B------:R-:W-:Y:S02]  /*0f10*/  IMAD R21, R2.reuse, R8, R21 ;  /* 0x0000000802157224 */ /* 0x040fe400078e0215 */
[----:B------:R-:W-:Y:S01]  /*0f20*/  @!P1 IMAD.MOV R3, RZ, RZ, -R3 ;  /* 0x000000ffff039224 */ /* 0x000fe200078e0a03 */
[----:B------:R-:W-:Y:S01]  /*0f30*/  ISETP.GT.U32.AND P1, PT, R2, R13, PT ;  /* 0x0000000d0200720c */ /* 0x000fe20003f24070 */
[--C-:B------:R-:W-:Y:S02]  /*0f40*/  @!P5 IMAD.IADD R7, R7, 0x1, -R2.reuse ;  /* 0x000000010707d824 */ /* 0x100fe400078e0a02 */
[----:B------:R-:W-:Y:S02]  /*0f50*/  @!P6 IMAD.IADD R11, R11, 0x1, -R2 ;  /* 0x000000010b0be824 */ /* 0x000fe400078e0a02 */
[----:B------:R-:W-:Y:S01]  /*0f60*/  IMAD.HI.U32 R6, R4, R25, RZ ;  /* 0x0000001904067227 */ /* 0x000fe200078e00ff */
[C---:B------:R-:W-:Y:S02]  /*0f70*/  ISETP.GT.U32.AND P5, PT, R2.reuse, R7, PT ;  /* 0x000000070200720c */ /* 0x040fe40003fa4070 */
[----:B------:R-:W-:Y:S01]  /*0f80*/  ISETP.GT.U32.AND P6, PT, R2, R11, PT ;  /* 0x0000000b0200720c */ /* 0x000fe20003fc4070 */
[----:B------:R-:W-:-:S04]  /*0f90*/  IMAD.HI.U32 R8, R4, R27, RZ ;  /* 0x0000001b04087227 */ /* 0x000fc800078e00ff */
[----:B------:R-:W-:Y:S01]  /*0fa0*/  IMAD R23, R2, R10, R23 ;  /* 0x0000000a02177224 */ /* 0x000fe200078e0217 */
[----:B------:R-:W-:Y:S01]  /*0fb0*/  LOP3.LUT R10, R0, 0x14, RZ, 0xfc, !PT ;  /* 0x00000014000a7812 */ /* 0x000fe200078efcff */
[----:B------:R-:W-:Y:S01]  /*0fc0*/  @!P3 IMAD.MOV R5, RZ, RZ, -R5 ;  /* 0x000000ffff05b224 */ /* 0x000fe200078e0a05 */
[C---:B------:R-:W-:Y:S01]  /*0fd0*/  ISETP.GT.U32.AND P3, PT, R2.reuse, R19, PT ;  /* 0x000000130200720c */ /* 0x040fe20003f64070 */
[----:B------:R-:W-:Y:S01]  /*0fe0*/  IMAD.MOV R6, RZ, RZ, -R6 ;  /* 0x000000ffff067224 */ /* 0x000fe200078e0a06 */
[----:B------:R-:W-:Y:S01]  /*0ff0*/  IABS R29, R10 ;  /* 0x0000000a001d7213 */ /* 0x000fe20000000000 */
[----:B------:R-:W-:Y:S01]  /*1000*/  @!P5 IMAD.IADD R7, R7, 0x1, -R2 ;  /* 0x000000010707d824 */ /* 0x000fe200078e0a02 */
[C---:B------:R-:W-:Y:S01]  /*1010*/  ISETP.GT.U32.AND P5, PT, R2.reuse, R21, PT ;  /* 0x000000150200720c */ /* 0x040fe20003fa4070 */
[----:B------:R-:W-:Y:S02]  /*1020*/  IMAD.MOV R8, RZ, RZ, -R8 ;  /* 0x000000ffff087224 */ /* 0x000fe400078e0a08 */
[----:B------:R-:W-:Y:S01]  /*1030*/  @!P6 IMAD.IADD R11, R11, 0x1, -R2 ;  /* 0x000000010b0be824 */ /* 0x000fe200078e0a02 */
[C---:B------:R-:W-:Y:S01]  /*1040*/  ISETP.GT.U32.AND P6, PT, R2.reuse, R23, PT ;  /* 0x000000170200720c */ /* 0x040fe20003fc4070 */
[----:B------:R-:W-:-:S02]  /*1050*/  IMAD R25, R2, R6, R25 ;  /* 0x0000000602197224 */ /* 0x000fc400078e0219 */
[----:B------:R-:W-:Y:S02]  /*1060*/  IMAD R27, R2, R8, R27 ;  /* 0x00000008021b7224 */ /* 0x000fe400078e021b */
[----:B------:R-:W-:-:S04]  /*1070*/  IMAD.HI.U32 R8, R4, R31, RZ ;  /* 0x0000001f04087227 */ /* 0x000fc800078e00ff */
[----:B------:R-:W-:Y:S01]  /*1080*/  @!P1 IMAD.IADD R13, R13, 0x1, -R2 ;  /* 0x000000010d0d9824 */ /* 0x000fe200078e0a02 */
[----:B------:R-:W-:Y:S01]  /*1090*/  ISETP.GT.U32.AND P1, PT, R2, R25, PT ;  /* 0x000000190200720c */ /* 0x000fe20003f24070 */
[----:B------:R-:W-:-:S04]  /*10a0*/  IMAD.HI.U32 R6, R4, R29, RZ ;  /* 0x0000001d04067227 */ /* 0x000fc800078e00ff */
[----:B------:R-:W-:Y:S02]  /*10b0*/  IMAD.MOV R8, RZ, RZ, -R8 ;  /* 0x000000ffff087224 */ /* 0x000fe400078e0a08 */
[--C-:B------:R-:W-:Y:S01]  /*10c0*/  @!P3 IMAD.IADD R19, R19, 0x1, -R2.reuse ;  /* 0x000000011313b824 */ /* 0x100fe200078e0a02 */
[C---:B------:R-:W-:Y:S01]  /*10d0*/  ISETP.GT.U32.AND P3, PT, R2.reuse, R27, PT ;  /* 0x0000001b0200720c */ /* 0x040fe20003f64070 */
[----:B------:R-:W-:Y:S02]  /*10e0*/  @!P5 IMAD.IADD R21, R21, 0x1, -R2 ;  /* 0x000000011515d824 */ /* 0x000fe400078e0a02 */
[----:B------:R-:W-:Y:S01]  /*10f0*/  IMAD.MOV R6, RZ, RZ, -R6 ;  /* 0x000000ffff067224 */ /* 0x000fe200078e0a06 */
[C---:B------:R-:W-:Y:S01]  /*1100*/  ISETP.GT.U32.AND P5, PT, R2.reuse, R19, PT ;  /* 0x000000130200720c */ /* 0x040fe20003fa4070 */
[----:B------:R-:W-:Y:S02]  /*1110*/  IMAD R31, R2, R8, R31 ;  /* 0x00000008021f7224 */ /* 0x000fe400078e021f */
[----:B------:R-:W-:-:S04]  /*1120*/  IMAD.HI.U32 R8, R4, R35, RZ ;  /* 0x0000002304087227 */ /* 0x000fc800078e00ff */
[----:B------:R-:W-:Y:S01]  /*1130*/  @!P4 IMAD.MOV R7, RZ, RZ, -R7 ;  /* 0x000000ffff07c224 */ /* 0x000fe200078e0a07 */
[C---:B------:R-:W-:Y:S01]  /*1140*/  ISETP.GT.U32.AND P4, PT, R2.reuse, R13, PT ;  /* 0x0000000d0200720c */ /* 0x040fe20003f84070 */
[----:B------:R-:W-:Y:S01]  /*1150*/  @!P6 IMAD.IADD R23, R23, 0x1, -R2 ;  /* 0x000000011717e824 */ /* 0x000fe200078e0a02 */
[C---:B------:R-:W-:Y:S01]  /*1160*/  ISETP.GT.U32.AND P6, PT, R2.reuse, R21, PT ;  /* 0x000000150200720c */ /* 0x040fe20003fc4070 */
[----:B------:R-:W-:Y:S02]  /*1170*/  IMAD R29, R2, R6, R29 ;  /* 0x00000006021d7224 */ /* 0x000fe400078e021d */
[----:B------:R-:W-:-:S04]  /*1180*/  IMAD.HI.U32 R6, R4, R33, RZ ;  /* 0x0000002104067227 */ /* 0x000fc800078e00ff */
[----:B------:R-:W-:Y:S02]  /*1190*/  IMAD.MOV R8, RZ, RZ, -R8 ;  /* 0x000000ffff087224 */ /* 0x000fe400078e0a08 */
[----:B------:R-:W-:Y:S02]  /*11a0*/  IMAD.MOV R6, RZ, RZ, -R6 ;  /* 0x000000ffff067224 */ /* 0x000fe400078e0a06 */
[----:B------:R-:W-:Y:S01]  /*11b0*/  IMAD R35, R2, R8, R35 ;  /* 0x0000000802237224 */ /* 0x000fe200078e0223 */
[----:B------:R-:W-:Y:S01]  /*11c0*/  LOP3.LUT R8, R0, 0x4, RZ, 0xfc, !PT ;  /* 0x0000000400087812 */ /* 0x000fe200078efcff */
[--C-:B------:R-:W-:Y:S01]  /*11d0*/  @!P1 IMAD.IADD R25, R25, 0x1, -R2.reuse ;  /* 0x0000000119199824 */ /* 0x100fe200078e0a02 */
[C---:B------:R-:W-:Y:S01]  /*11e0*/  ISETP.GT.U32.AND P1, PT, R2.reuse, R23, PT ;  /* 0x000000170200720c */ /* 0x040fe20003f24070 */
[----:B------:R-:W-:Y:S01]  /*11f0*/  IMAD R33, R2, R6, R33 ;  /* 0x0000000602217224 */ /* 0x000fe200078e0221 */
[----:B------:R-:W-:Y:S01]  /*1200*/  IABS R37, R8 ;  /* 0x0000000800257213 */ /* 0x000fe20000000000 */
[----:B------:R-:W-:-:S02]  /*1210*/  @!P3 IMAD.IADD R27, R27, 0x1, -R2 ;  /* 0x000000011b1bb824 */ /* 0x000fc400078e0a02 */
[----:B------:R-:W-:Y:S01]  /*1220*/  @!P2 IMAD.MOV R11, RZ, RZ, -R11 ;  /* 0x000000ffff0ba224 */ /* 0x000fe200078e0a0b */
[----:B------:R-:W-:Y:S01]  /*1230*/  ISETP.GT.U32.AND P2, PT, R2, R25, PT ;  /* 0x000000190200720c */ /* 0x000fe20003f44070 */
[----:B------:R-:W-:Y:S01]  /*1240*/  IMAD.HI.U32 R6, R4, R39, RZ ;  /* 0x0000002704067227 */ /* 0x000fe200078e00ff */
[----:B------:R-:W-:-:S03]  /*1250*/  ISETP.GT.U32.AND P3, PT, R2, R27, PT ;  /* 0x0000001b0200720c */ /* 0x000fc60003f64070 */
[--C-:B------:R-:W-:Y:S01]  /*1260*/  @!P4 IMAD.IADD R13, R13, 0x1, -R2.reuse ;  /* 0x000000010d0dc824 */ /* 0x100fe200078e0a02 */
[C---:B------:R-:W-:Y:S01]  /*1270*/  ISETP.GT.U32.AND P4, PT, R2.reuse, R29, PT ;  /* 0x0000001d0200720c */ /* 0x040fe20003f84070 */
[--C-:B------:R-:W-:Y:S01]  /*1280*/  @!P5 IMAD.IADD R19, R19, 0x1, -R2.reuse ;  /* 0x000000011313d824 */ /* 0x100fe200078e0a02 */
[C---:B------:R-:W-:Y:S01]  /*1290*/  ISETP.GT.U32.AND P5, PT, R2.reuse, R31, PT ;  /* 0x0000001f0200720c */ /* 0x040fe20003fa4070 */
[----:B------:R-:W-:Y:S01]  /*12a0*/  @!P6 IMAD.IADD R21, R21, 0x1, -R2 ;  /* 0x000000011515e824 */ /* 0x000fe200078e0a02 */
[----:B------:R-:W-:Y:S01]  /*12b0*/  ISETP.GT.U32.AND P6, PT, R2, R33, PT ;  /* 0x000000210200720c */ /* 0x000fe20003fc4070 */
[----:B------:R-:W-:Y:S02]  /*12c0*/  IMAD.MOV R6, RZ, RZ, -R6 ;  /* 0x000000ffff067224 */ /* 0x000fe400078e0a06 */
[----:B------:R-:W-:-:S04]  /*12d0*/  IMAD.HI.U32 R4, R4, R37, RZ ;  /* 0x0000002504047227 */ /* 0x000fc800078e00ff */
[C---:B------:R-:W-:Y:S01]  /*12e0*/  IMAD R39, R2.reuse, R6, R39 ;  /* 0x0000000602277224 */ /* 0x040fe200078e0227 */
[----:B------:R-:W-:Y:S01]  /*12f0*/  SHF.R.S32.HI R6, RZ, 0x6, R17 ;  /* 0x00000006ff067819 */ /* 0x000fe20000011411 */
[----:B------:R-:W-:Y:S02]  /*1300*/  IMAD.MOV R4, RZ, RZ, -R4 ;  /* 0x000000ffff047224 */ /* 0x000fe400078e0a04 */
[--C-:B------:R-:W-:Y:S01]  /*1310*/  @!P1 IMAD.IADD R23, R23, 0x1, -R2.reuse ;  /* 0x0000000117179824 */ /* 0x100fe200078e0a02 */
[C---:B------:R-:W-:Y:S01]  /*1320*/  ISETP.GT.U32.AND P1, PT, R2.reuse, R39, PT ;  /* 0x000000270200720c */ /* 0x040fe20003f24070 */
[----:B------:R-:W-:Y:S01]  /*1330*/  IMAD R37, R2, R4, R37 ;  /* 0x0000000402257224 */ /* 0x000fe200078e0225 */
[----:B------:R-:W-:Y:S01]  /*1340*/  SGXT R6, R6, 0x1 ;  /* 0x000000010606781a */ /* 0x000fe20000000200 */
[--C-:B------:R-:W-:Y:S01]  /*1350*/  @!P2 IMAD.IADD R25, R25, 0x1, -R2.reuse ;  /* 0x000000011919a824 */ /* 0x100fe200078e0a02 */
[----:B------:R-:W-:Y:S01]  /*1360*/  ISETP.GT.U32.AND P2, PT, R2, R35, PT ;  /* 0x000000230200720c */ /* 0x000fe20003f44070 */
[--C-:B------:R-:W-:Y:S01]  /*1370*/  @!P3 IMAD.IADD R27, R27, 0x1, -R2.reuse ;  /* 0x000000011b1bb824 */ /* 0x100fe200078e0a02 */
[----:B------:R-:W-:Y:S01]  /*1380*/  ISETP.GE.AND P3, PT, R18, RZ, PT ;  /* 0x000000ff1200720c */ /* 0x000fe20003f66270 */
[--C-:B------:R-:W-:Y:S01]  /*1390*/  @!P4 IMAD.IADD R29, R29, 0x1, -R2.reuse ;  /* 0x000000011d1dc824 */ /* 0x100fe200078e0a02 */
[----:B------:R-:W-:Y:S01]  /*13a0*/  ISETP.GT.U32.AND P4, PT, R2, R37, PT ;  /* 0x000000250200720c */ /* 0x000fe20003f84070 */
[--C-:B------:R-:W-:Y:S01]  /*13b0*/  @!P5 IMAD.IADD R31, R31, 0x1, -R2.reuse ;  /* 0x000000011f1fd824 */ /* 0x100fe200078e0a02 */
[----:B------:R-:W-:Y:S01]  /*13c0*/  ISETP.GE.AND P5, PT, R20, RZ, PT ;  /* 0x000000ff1400720c */ /* 0x000fe20003fa6270 */
[--C-:B------:R-:W-:Y:S01]  /*13d0*/  @!P6 IMAD.IADD R33, R33, 0x1, -R2.reuse ;  /* 0x000000012121e824 */ /* 0x100fe200078e0a02 */
[----:B------:R-:W-:Y:S01]  /*13e0*/  ISETP.GE.AND P6, PT, R22, RZ, PT ;  /* 0x000000ff1600720c */ /* 0x000fe20003fc6270 */
[--C-:B------:R-:W-:Y:S01]  /*13f0*/  @!P1 IMAD.IADD R39, R39, 0x1, -R2.reuse ;  /* 0x0000000127279824 */ /* 0x100fe200078e0a02 */
[----:B------:R-:W-:Y:S01]  /*1400*/  ISETP.GE.AND P1, PT, R24, RZ, PT ;  /* 0x000000ff1800720c */ /* 0x000fe20003f26270 */
[----:B------:R-:W-:Y:S01]  /*1410*/  @!P0 IMAD.MOV R13, RZ, RZ, -R13 ;  /* 0x000000ffff0d8224 */ /* 0x000fe200078e0a0d */
[----:B------:R-:W-:Y:S01]  /*1420*/  ISETP.GT.U32.AND P0, PT, R2, R29, PT ;  /* 0x0000001d0200720c */ /* 0x000fe20003f04070 */
[--C-:B------:R-:W-:Y:S01]  /*1430*/  @!P2 IMAD.IADD R35, R35, 0x1, -R2.reuse ;  /* 0x000000012323a824 */ /* 0x100fe200078e0a02 */
[----:B------:R-:W-:Y:S01]  /*1440*/  ISETP.GE.AND P2, PT, R26, RZ, PT ;  /* 0x000000ff1a00720c */ /* 0x000fe20003f46270 */
[----:B------:R-:W-:Y:S01]  /*1450*/  @!P3 IMAD.MOV R19, RZ, RZ, -R19 ;  /* 0x000000ffff13b224 */ /* 0x000fe200078e0a13 */
[C---:B------:R-:W-:Y:S01]  /*1460*/  ISETP.GT.U32.AND P3, PT, R2.reuse, R31, PT ;  /* 0x0000001f0200720c */ /* 0x040fe20003f64070 */
[--C-:B------:R-:W-:Y:S01]  /*1470*/  @!P4 IMAD.IADD R37, R37, 0x1, -R2.reuse ;  /* 0x000000012525c824 */ /* 0x100fe200078e0a02 */
[C---:B------:R-:W-:Y:S01]  /*1480*/  ISETP.GT.U32.AND P4, PT, R2.reuse, R33, PT ;  /* 0x000000210200720c */ /* 0x040fe20003f84070 */
[----:B------:R-:W-:Y:S01]  /*1490*/  @!P5 IMAD.MOV R21, RZ, RZ, -R21 ;  /* 0x000000ffff15d224 */ /* 0x000fe200078e0a15 */
[C---:B------:R-:W-:Y:S01]  /*14a0*/  ISETP.GT.U32.AND P5, PT, R2.reuse, R39, PT ;  /* 0x000000270200720c */ /* 0x040fe20003fa4070 */
[----:B------:R-:W-:Y:S01]  /*14b0*/  @!P6 IMAD.MOV R23, RZ, RZ, -R23 ;  /* 0x000000ffff17e224 */ /* 0x000fe200078e0a17 */
[C---:B------:R-:W-:Y:S01]  /*14c0*/  ISETP.GT.U32.AND P6, PT, R2.reuse, R35, PT ;  /* 0x000000230200720c */ /* 0x040fe20003fc4070 */
[----:B------:R-:W-:Y:S01]  /*14d0*/  @!P1 IMAD.MOV R25, RZ, RZ, -R25 ;  /* 0x000000ffff199224 */ /* 0x000fe200078e0a19 */
[----:B------:R-:W-:Y:S01]  /*14e0*/  ISETP.GT.U32.AND P1, PT, R2, R37, PT ;  /* 0x000000250200720c */ /* 0x000fe20003f24070 */
[--C-:B------:R-:W-:Y:S01]  /*14f0*/  @!P0 IMAD.IADD R29, R29, 0x1, -R2.reuse ;  /* 0x000000011d1d8824 */ /* 0x100fe200078e0a02 */
[----:B------:R-:W-:Y:S01]  /*1500*/  ISETP.GE.AND P0, PT, R10, RZ, PT ;  /* 0x000000ff0a00720c */ /* 0x000fe20003f06270 */
[----:B------:R-:W-:Y:S01]  /*1510*/  @!P2 IMAD.MOV R27, RZ, RZ, -R27 ;  /* 0x000000ffff1ba224 */ /* 0x000fe200078e0a1b */
[----:B------:R-:W-:Y:S01]  /*1520*/  ISETP.GE.AND P2, PT, R0, RZ, PT ;  /* 0x000000ff0000720c */ /* 0x000fe20003f46270 */
[--C-:B------:R-:W-:Y:S01]  /*1530*/  @!P3 IMAD.IADD R31, R31, 0x1, -R2.reuse ;  /* 0x000000011f1fb824 */ /* 0x100fe200078e0a02 */
[----:B------:R-:W-:Y:S01]  /*1540*/  ISETP.GE.AND P3, PT, R28, RZ, PT ;  /* 0x000000ff1c00720c */ /* 0x000fe20003f66270 */
[--C-:B------:R-:W-:Y:S01]  /*1550*/  @!P4 IMAD.IADD R33, R33, 0x1, -R2.reuse ;  /* 0x000000012121c824 */ /* 0x100fe200078e0a02 */
[----:B------:R-:W-:Y:S01]  /*1560*/  ISETP.GE.AND P4, PT, R30, RZ, PT ;  /* 0x000000ff1e00720c */ /* 0x000fe20003f86270 */
[--C-:B------:R-:W-:Y:S01]  /*1570*/  @!P5 IMAD.IADD R39, R39, 0x1, -R2.reuse ;  /* 0x000000012727d824 */ /* 0x100fe200078e0a02 */
[----:B------:R-:W-:Y:S01]  /*1580*/  ISETP.GE.AND P5, PT, R32, RZ, PT ;  /* 0x000000ff2000720c */ /* 0x000fe20003fa6270 */
[--C-:B------:R-:W-:Y:S01]  /*1590*/  @!P6 IMAD.IADD R35, R35, 0x1, -R2.reuse ;  /* 0x000000012323e824 */ /* 0x100fe200078e0a02 */
[----:B------:R-:W-:Y:S01]  /*15a0*/  ISETP.GE.AND P6, PT, R8, RZ, PT ;  /* 0x000000ff0800720c */ /* 0x000fe20003fc6270 */
[----:B------:R-:W-:Y:S01]  /*15b0*/  @!P1 IMAD.IADD R37, R37, 0x1, -R2 ;  /* 0x0000000125259824 */ /* 0x000fe200078e0a02 */
[----:B------:R-:W-:Y:S01]  /*15c0*/  ISETP.NE.AND P1, PT, R9, RZ, PT ;  /* 0x000000ff0900720c */ /* 0x000fe20003f25270 */
[----:B------:R-:W-:Y:S01]  /*15d0*/  @!P0 IMAD.MOV R29, RZ, RZ, -R29 ;  /* 0x000000ffff1d8224 */ /* 0x000fe200078e0a1d */
[----:B------:R-:W-:Y:S01]  /*15e0*/  LOP3.LUT R2, RZ, R9, RZ, 0x33, !PT ;  /* 0x00000009ff027212 */ /* 0x000fe200078e33ff */
[----:B------:R-:W-:Y:S01]  /*15f0*/  @!P2 IMAD.MOV R39, RZ, RZ, -R39 ;  /* 0x000000ffff27a224 */ /* 0x000fe200078e0a27 */
[----:B------:R-:W-:Y:S01]  /*1600*/  LEA R68, P0, R12, UR6, 0x1 ;  /* 0x000000060c447c11 */ /* 0x000fe2000f8008ff */
[----:B------:R-:W-:Y:S01]  /*1610*/  @!P3 IMAD.MOV R31, RZ, RZ, -R31 ;  /* 0x000000ffff1fb224 */ /* 0x000fe200078e0a1f */
[C---:B------:R-:W-:Y:S01]  /*1620*/  SEL R3, R2.reuse, R3, !P1 ;  /* 0x0000000302037207 */ /* 0x040fe20004800000 */
[----:B------:R-:W-:Y:S01]  /*1630*/  @!P4 IMAD.MOV R33, RZ, RZ, -R33 ;  /* 0x000000ffff21c224 */ /* 0x000fe200078e0a21 */
[C---:B------:R-:W-:Y:S01]  /*1640*/  SEL R19, R2.reuse, R19, !P1 ;  /* 0x0000001302137207 */ /* 0x040fe20004800000 */
[----:B------:R-:W-:Y:S01]  /*1650*/  @!P5 IMAD.MOV R35, RZ, RZ, -R35 ;  /* 0x000000ffff23d224 */ /* 0x000fe200078e0a23 */
[C---:B------:R-:W-:Y:S01]  /*1660*/  SEL R5, R2.reuse, R5, !P1 ;  /* 0x0000000502057207 */ /* 0x040fe20004800000 */
[----:B------:R-:W-:Y:S01]  /*1670*/  @!P6 IMAD.MOV R37, RZ, RZ, -R37 ;  /* 0x000000ffff25e224 */ /* 0x000fe200078e0a25 */
[C---:B------:R-:W-:Y:S01]  /*1680*/  SEL R7, R2.reuse, R7, !P1 ;  /* 0x0000000702077207 */ /* 0x040fe20004800000 */
[----:B------:R-:W-:Y:S01]  /*1690*/  IMAD R3, R3, UR5, RZ ;  /* 0x0000000503037c24 */ /* 0x000fe2000f8e02ff */
[C---:B------:R-:W-:Y:S01]  /*16a0*/  SEL R11, R2.reuse, R11, !P1 ;  /* 0x0000000b020b7207 */ /* 0x040fe20004800000 */
[----:B------:R-:W-:Y:S01]  /*16b0*/  IMAD R19, R19, UR5, RZ ;  /* 0x0000000513137c24 */ /* 0x000fe2000f8e02ff */
[C---:B------:R-:W-:Y:S01]  /*16c0*/  SEL R13, R2.reuse, R13, !P1 ;  /* 0x0000000d020d7207 */ /* 0x040fe20004800000 */
[----:B------:R-:W-:Y:S01]  /*16d0*/  IMAD R5, R5, UR5, RZ ;  /* 0x0000000505057c24 */ /* 0x000fe2000f8e02ff */
[C---:B------:R-:W-:Y:S01]  /*16e0*/  SEL R21, R2.reuse, R21, !P1 ;  /* 0x0000001502157207 */ /* 0x040fe20004800000 */
[----:B------:R-:W-:Y:S01]  /*16f0*/  IMAD.SHL.U32 R4, R17, 0x2, RZ ;  /* 0x0000000211047824 */ /* 0x000fe200078e00ff */
[C---:B------:R-:W-:Y:S01]  /*1700*/  SEL R23, R2.reuse, R23, !P1 ;  /* 0x0000001702177207 */ /* 0x040fe20004800000 */
[----:B------:R-:W-:Y:S01]  /*1710*/  IMAD R20, R13, UR5, RZ ;  /* 0x000000050d147c24 */ /* 0x000fe2000f8e02ff */
        /* <DEDUP_REMOVED lines=14> */
[----:B------:R-:W-:Y:S01]  /*1800*/  SEL R2, R2, R39, !P1 ;  /* 0x0000002702027207 */ /* 0x000fe20004800000 */
[----:B------:R-:W-:Y:S01]  /*1810*/  IMAD R31, R31, UR5, RZ ;  /* 0x000000051f1f7c24 */ /* 0x000fe2000f8e02ff */
[----:B------:R-:W-:Y:S01]  /*1820*/  LEA.HI.X.SX32 R69, R12, UR7, 0x1, P0 ;  /* 0x000000070c457c11 */ /* 0x000fe200080f0eff */
[----:B------:R-:W-:Y:S01]  /*1830*/  ULDC.64 UR6, c[0x0][0x218] ;  /* 0x0000860000067ab9 */ /* 0x000fe20000000a00 */
[----:B------:R-:W-:Y:S01]  /*1840*/  LOP3.LUT R41, R6, 0x90, RZ, 0xc0, !PT ;  /* 0x0000009006297812 */ /* 0x000fe200078ec0ff */
[----:B------:R-:W-:Y:S01]  /*1850*/  IMAD R119, R2, UR5, RZ ;  /* 0x0000000502777c24 */ /* 0x000fe2000f8e02ff */
[----:B------:R-:W-:Y:S01]  /*1860*/  LEA R12, P2, R3, UR6, 0x1 ;  /* 0x00000006030c7c11 */ /* 0x000fe2000f8408ff */
[----:B------:R-:W-:Y:S01]  /*1870*/  IMAD R33, R33, UR5, RZ ;  /* 0x0000000521217c24 */ /* 0x000fe2000f8e02ff */
[----:B------:R-:W-:Y:S01]  /*1880*/  LEA R2, P5, R19, UR6, 0x1 ;  /* 0x0000000613027c11 */ /* 0x000fe2000f8a08ff */
[----:B------:R-:W-:Y:S01]  /*1890*/  IMAD R35, R35, UR5, RZ ;  /* 0x0000000523237c24 */ /* 0x000fe2000f8e02ff */
[----:B------:R-:W-:Y:S01]  /*18a0*/  LEA.HI.X.SX32 R13, R3, UR7, 0x1, P2 ;  /* 0x00000007030d7c11 */ /* 0x000fe200090f0eff */
[----:B------:R-:W-:Y:S01]  /*18b0*/  IMAD R37, R37, UR5, RZ ;  /* 0x0000000525257c24 */ /* 0x000fe2000f8e02ff */
[----:B------:R-:W-:Y:S01]  /*18c0*/  LEA.HI.X.SX32 R3, R19, UR7, 0x1, P5 ;  /* 0x0000000713037c11 */ /* 0x000fe2000a8f0eff */
[----:B------:R-:W-:Y:S01]  /*18d0*/  UIADD3 UR5, UR12, 0x1000, URZ ;  /* 0x000010000c057890 */ /* 0x000fe2000fffe03f */
[----:B------:R-:W0:Y:S01]  /*18e0*/  LDC R19, c[0x0][0x23c] ;  /* 0x00008f00ff137b82 */ /* 0x000e220000000800 */
[----:B------:R-:W-:-:S02]  /*18f0*/  LEA R10, P1, R5, UR6, 0x1 ;  /* 0x00000006050a7c11 */ /* 0x000fc4000f8208ff */
[----:B------:R-:W-:Y:S02]  /*1900*/  CS2R R38, SRZ ;  /* 0x0000000000267805 */ /* 0x000fe4000001ff00 */
[----:B------:R-:W-:Y:S01]  /*1910*/  LOP3.LUT R0, R41, 0x7e, R4, 0x78, !PT ;  /* 0x0000007e29007812 */ /* 0x000fe200078e7804 */
[----:B------:R-:W-:Y:S01]  /*1920*/  USHF.R.U32.HI UR5, URZ, 0x4, UR5 ;  /* 0x000000043f057899 */ /* 0x000fe20008011605 */
[----:B------:R-:W-:Y:S02]  /*1930*/  LEA R8, P0, R7, UR6, 0x1 ;  /* 0x0000000607087c11 */ /* 0x000fe4000f8008ff */
[----:B------:R-:W-:Y:S02]  /*1940*/  CS2R R40, SRZ ;  /* 0x0000000000287805 */ /* 0x000fe4000001ff00 */
[----:B------:R-:W-:Y:S02]  /*1950*/  LEA R6, P4, R18, UR6, 0x1 ;  /* 0x0000000612067c11 */ /* 0x000fe4000f8808ff */
[----:B------:R-:W-:-:S02]  /*1960*/  LEA R4, P6, R20, UR6, 0x1 ;  /* 0x0000000614047c11 */ /* 0x000fc4000f8c08ff */
[----:B------:R-:W-:Y:S02]  /*1970*/  LEA R90, P3, R21, UR6, 0x1 ;  /* 0x00000006155a7c11 */ /* 0x000fe4000f8608ff */
[----:B------:R-:W-:Y:S02]  /*1980*/  LEA R88, P2, R23, UR6, 0x1 ;  /* 0x0000000617587c11 */ /* 0x000fe4000f8408ff */
[----:B------:R-:W-:Y:S02]  /*1990*/  LEA.HI.X.SX32 R11, R5, UR7, 0x1, P1 ;  /* 0x00000007050b7c11 */ /* 0x000fe400088f0eff */
[----:B------:R-:W-:Y:S02]  /*19a0*/  LEA R86, P1, R25, UR6, 0x1 ;  /* 0x0000000619567c11 */ /* 0x000fe4000f8208ff */
[----:B------:R-:W-:Y:S02]  /*19b0*/  LEA.HI.X.SX32 R9, R7, UR7, 0x1, P0 ;  /* 0x0000000707097c11 */ /* 0x000fe400080f0eff */
[----:B------:R-:W-:-:S02]  /*19c0*/  LEA.HI.X.SX32 R7, R18, UR7, 0x1, P4 ;  /* 0x0000000712077c11 */ /* 0x000fc4000a0f0eff */
[----:B------:R-:W-:Y:S02]  /*19d0*/  LEA.HI.X.SX32 R5, R20, UR7, 0x1, P6 ;  /* 0x0000000714057c11 */ /* 0x000fe4000b0f0eff */
[----:B------:R-:W-:Y:S02]  /*19e0*/  LEA.HI.X.SX32 R91, R21, UR7, 0x1, P3 ;  /* 0x00000007155b7c11 */ /* 0x000fe400098f0eff */
[----:B------:R-:W-:Y:S02]  /*19f0*/  LEA.HI.X.SX32 R89, R23, UR7, 0x1, P2 ;  /* 0x0000000717597c11 */ /* 0x000fe400090f0eff */
[C---:B------:R-:W-:Y:S02]  /*1a00*/  LOP3.LUT R18, R17.reuse, 0x1f, RZ, 0xc0, !PT ;  /* 0x0000001f11127812 */ /* 0x040fe400078ec0ff */
[C---:B------:R-:W-:Y:S02]  /*1a10*/  LEA.HI R20, R17.reuse, 0x1e, RZ, 0x1a ;  /* 0x0000001e11147811 */ /* 0x040fe400078fd0ff */
[----:B------:R-:W-:Y:S01]  /*1a20*/  LEA.HI R21, R17, 0xe, RZ, 0x1a ;  /* 0x0000000e11157811 */ /* 0x000fe200078fd0ff */
[----:B0-----:R-:W-:Y:S01]  /*1a30*/  IMAD R18, R18, R19, RZ ;  /* 0x0000001312127224 */ /* 0x001fe200078e02ff */
[C---:B------:R-:W-:Y:S01]  /*1a40*/  LOP3.LUT R22, R15.reuse, 0x1c, RZ, 0xfc, !PT ;  /* 0x0000001c0f167812 */ /* 0x040fe200078efcff */
[-C--:B------:R-:W-:Y:S01]  /*1a50*/  IMAD R20, R20, R93.reuse, RZ ;  /* 0x0000005d14147224 */ /* 0x080fe200078e02ff */
[----:B------:R-:W-:Y:S01]  /*1a60*/  LOP3.LUT R23, R15, 0x1a, RZ, 0xfc, !PT ;  /* 0x0000001a0f177812 */ /* 0x000fe200078efcff */
[-C--:B------:R-:W-:Y:S01]  /*1a70*/  IMAD R21, R21, R93.reuse, RZ ;  /* 0x0000005d15157224 */ /* 0x080fe200078e02ff */
[----:B------:R-:W-:Y:S01]  /*1a80*/  LEA R84, P0, R27, UR6, 0x1 ;  /* 0x000000061b547c11 */ /* 0x000fe2000f8008ff */
[-C--:B------:R-:W-:Y:S01]  /*1a90*/  IMAD R22, R22, R93.reuse, RZ ;  /* 0x0000005d16167224 */ /* 0x080fe200078e02ff */
[----:B------:R-:W-:Y:S01]  /*1aa0*/  LEA R82, P4, R29, UR6, 0x1 ;  /* 0x000000061d527c11 */ /* 0x000fe2000f8808ff */
[-C--:B------:R-:W-:Y:S01]  /*1ab0*/  IMAD R23, R23, R93.reuse, RZ ;  /* 0x0000005d17177224 */ /* 0x080fe200078e02ff */
[----:B------:R-:W-:Y:S01]  /*1ac0*/  LEA R106, P6, R31, UR6, 0x1 ;  /* 0x000000061f6a7c11 */ /* 0x000fe2000f8c08ff */
[----:B------:R-:W-:Y:S01]  /*1ad0*/  IMAD.SHL.U32 R19, R19, 0x20, RZ ;  /* 0x0000002013137824 */ /* 0x000fe200078e00ff */
[----:B------:R-:W-:Y:S01]  /*1ae0*/  LEA R78, P5, R33, UR6, 0x1 ;  /* 0x00000006214e7c11 */ /* 0x000fe2000f8a08ff */
[----:B------:R-:W-:Y:S01]  /*1af0*/  IMAD R93, R15, R93, RZ ;  /* 0x0000005d0f5d7224 */ /* 0x000fe200078e02ff */
[----:B------:R-:W-:-:S02]  /*1b00*/  LEA R110, P3, R35, UR6, 0x1 ;  /* 0x00000006236e7c11 */ /* 0x000fc4000f8608ff */
[----:B------:R-:W-:Y:S02]  /*1b10*/  LEA R120, P2, R37, UR6, 0x1 ;  /* 0x0000000625787c11 */ /* 0x000fe4000f8408ff */
[----:B------:R-:W-:Y:S02]  /*1b20*/  LEA.HI.X.SX32 R87, R25, UR7, 0x1, P1 ;  /* 0x0000000719577c11 */ /* 0x000fe400088f0eff */
[----:B------:R-:W-:Y:S02]  /*1b30*/  CS2R R24, SRZ ;  /* 0x0000000000187805 */ /* 0x000fe4000001ff00 */
[----:B------:R-:W-:Y:S01]  /*1b40*/  LEA R118, P1, R119, UR6, 0x1 ;  /* 0x0000000677767c11 */ /* 0x000fe2000f8208ff */
[----:B------:R-:W-:Y:S01]  /*1b50*/  USGXT.U32 UR6, UR5, 0xe ;  /* 0x0000000e0506789a */ /* 0x000fe20008000000 */
[----:B------:R-:W-:Y:S02]  /*1b60*/  LEA.HI.X.SX32 R85, R27, UR7, 0x1, P0 ;  /* 0x000000071b557c11 */ /* 0x000fe400080f0eff */
[----:B------:R-:W-:-:S02]  /*1b70*/  CS2R R26, SRZ ;  /* 0x00000000001a7805 */ /* 0x000fc4000001ff00 */
[----:B------:R-:W-:Y:S02]  /*1b80*/  LEA.HI.X.SX32 R83, R29, UR7, 0x1, P4 ;  /* 0x000000071d537c11 */ /* 0x000fe4000a0f0eff */
[----:B------:R-:W-:Y:S02]  /*1b90*/  CS2R R28, SRZ ;  /* 0x00000000001c7805 */ /* 0x000fe4000001ff00 */
[----:B------:R-:W-:Y:S02]  /*1ba0*/  LEA.HI.X.SX32 R108, R31, UR7, 0x1, P6 ;  /* 0x000000071f6c7c11 */ /* 0x000fe4000b0f0eff */
[----:B------:R-:W-:Y:S02]  /*1bb0*/  CS2R R30, SRZ ;  /* 0x00000000001e7805 */ /* 0x000fe4000001ff00 */
[----:B------:R-:W-:Y:S02]  /*1bc0*/  LEA.HI.X.SX32 R79, R33, UR7, 0x1, P5 ;  /* 0x00000007214f7c11 */ /* 0x000fe4000a8f0eff */
[----:B------:R-:W-:-:S02]  /*1bd0*/  CS2R R32, SRZ ;  /* 0x0000000000207805 */ /* 0x000fc4000001ff00 */
[----:B------:R-:W-:Y:S02]  /*1be0*/  LEA.HI.X.SX32 R123, R35, UR7, 0x1, P3 ;  /* 0x00000007237b7c11 */ /* 0x000fe400098f0eff */
[----:B------:R-:W-:Y:S02]  /*1bf0*/  CS2R R34, SRZ ;  /* 0x0000000000227805 */ /* 0x000fe4000001ff00 */
[----:B------:R-:W-:Y:S02]  /*1c00*/  LEA.HI.X.SX32 R121, R37, UR7, 0x1, P2 ;  /* 0x0000000725797c11 */ /* 0x000fe400090f0eff */
[----:B------:R-:W-:Y:S02]  /*1c10*/  CS2R R36, SRZ ;  /* 0x0000000000247805 */ /* 0x000fe4000001ff00 */
[----:B------:R-:W-:Y:S01]  /*1c20*/  LEA.HI.X.SX32 R119, R119, UR7, 0x1, P1 ;  /* 0x0000000777777c11 */ /* 0x000fe200088f0eff */
[----:B------:R-:W-:Y:S01]  /*1c30*/  UMOV UR5, URZ ;  /* 0x0000003f00057c82 */ /* 0x000fe20008000000 */
[C---:B------:R-:W-:Y:S01]  /*1c40*/  LOP3.LUT R94, R0.reuse, 0x20, RZ, 0x3c, !PT ;  /* 0x00000020005e7812 */ /* 0x040fe200078e3cff */
[----:B------:R-:W-:Y:S01]  /*1c50*/  UMOV UR7, URZ ;  /* 0x0000003f00077c82 */ /* 0x000fe20008000000 */
[C---:B------:R-:W-:Y:S01]  /*1c60*/  LOP3.LUT R95, R0.reuse, 0x40, RZ, 0x3c, !PT ;  /* 0x00000040005f7812 */ /* 0x040fe200078e3cff */
[----:B------:R-:W-:Y:S01]  /*1c70*/  UIADD3.64 UR8, UR4, UR8, URZ ;  /* 0x0000000804087297 */ /* 0x000fe2000fffe03f */
[----:B------:R-:W-:Y:S01]  /*1c80*/  LOP3.LUT R96, R0, 0x60, RZ, 0x3c, !PT ;  /* 0x0000006000607812 */ /* 0x000fe200078e3cff */
[----:B------:R-:W-:-:S12]  /*1c90*/  UIADD3.64 UR10, UR6, -UR10, URZ ;  /* 0x8000000a060a7297 */ /* 0x000fd8000fffe03f */
.L_x_1:
[----:B------:R-:W-:Y:S01]  /*1ca0*/  ISETP.GE.AND P0, PT, R15, UR14, PT ;  /* 0x0000000e0f007c0c */ /* 0x000fe2000bf06270 */
[----:B------:R-:W-:Y:S01]  /*1cb0*/  IMAD.WIDE R70, R93, 0x2, R68 ;  /* 0x000000025d467825 */ /* 0x000fe200078e0244 */
[C---:B------:R-:W-:Y:S02]  /*1cc0*/  LOP3.LUT R72, R15.reuse, 0x8, RZ, 0xfc, !PT ;  /* 0x000000080f487812 */ /* 0x040fe400078efcff */
[----:B------:R-:W-:Y:S02]  /*1cd0*/  PRMT R114, RZ, 0x7610, R114 ;  /* 0x00007610ff727816 */ /* 0x000fe40000000072 */
[----:B------:R-:W-:Y:S02]  /*1ce0*/  ISETP.GE.AND P1, PT, R72, UR14, PT ;  /* 0x0000000e48007c0c */ /* 0x000fe4000bf26270 */
[----:B------:R-:W-:-:S05]  /*1cf0*/  LOP3.LUT R72, R15, 0x10, RZ, 0xfc, !PT ;  /* 0x000000100f487812 */ /* 0x000fca00078efcff */
[----:B------:R0:W2:Y:S01]  /*1d00*/  @!P0 LDG.E.U16 R114, desc[UR16][R70.64] ;  /* 0x0000001046728981 */ /* 0x0000a2000c1e1500 */
[----:B------:R-:W-:Y:S01]  /*1d10*/  PRMT R97, RZ, 0x7610, R97 ;  /* 0x00007610ff617816 */ /* 0x000fe20000000061 */
[----:B------:R-:W-:Y:S01]  /*1d20*/  IMAD.WIDE R74, R63, 0x2, R68 ;  /* 0x000000023f4a7825 */ /* 0x000fe200078e0244 */
[----:B------:R-:W-:-:S04]  /*1d30*/  ISETP.GE.AND P0, PT, R72, UR14, PT ;  /* 0x0000000e48007c0c */ /* 0x000fc8000bf06270 */
[----:B------:R1:W3:Y:S01]  /*1d40*/  @!P1 LDG.E.U16 R97, desc[UR16][R74.64] ;  /* 0x000000104a619981 */ /* 0x0002e2000c1e1500 */
[----:B------:R-:W-:Y:S01]  /*1d50*/  LOP3.LUT R76, R15, 0x18, RZ, 0xfc, !PT ;  /* 0x000000180f4c7812 */ /* 0x000fe200078efcff */
[----:B------:R-:W-:Y:S01]  /*1d60*/  IMAD.WIDE R72, R60, 0x2, R68 ;  /* 0x000000023c487825 */ /* 0x000fe200078e0244 */
[----:B------:R-:W-:Y:S02]  /*1d70*/  PRMT R99, RZ, 0x7610, R99 ;  /* 0x00007610ff637816 */ /* 0x000fe40000000063 */
[----:B------:R-:W-:-:S04]  /*1d80*/  ISETP.GE.AND P1, PT, R76, UR14, PT ;  /* 0x0000000e4c007c0c */ /* 0x000fc8000bf26270 */
[----:B------:R4:W5:Y:S01]  /*1d90*/  @!P0 LDG.E.U16 R99, desc[UR16][R72.64] ;  /* 0x0000001048638981 */ /* 0x000962000c1e1500 */
[----:B------:R-:W-:Y:S01]  /*1da0*/  LOP3.LUT R76, R15, 0x2, RZ, 0xfc, !PT ;  /* 0x000000020f4c7812 */ /* 0x000fe200078efcff */
[----:B0-----:R-:W-:Y:S01]  /*1db0*/  IMAD.WIDE R70, R56, 0x2, R68 ;  /* 0x0000000238467825 */ /* 0x001fe200078e0244 */
[----:B------:R-:W-:Y:S02]  /*1dc0*/  PRMT R101, RZ, 0x7610, R101 ;  /* 0x00007610ff657816 */ /* 0x000fe40000000065 */
[----:B------:R-:W-:-:S04]  /*1dd0*/  ISETP.GE.AND P0, PT, R76, UR14, PT ;  /* 0x0000000e4c007c0c */ /* 0x000fc8000bf06270 */
[----:B------:R0:W5:Y:S01]  /*1de0*/  @!P1 LDG.E.U16 R101, desc[UR16][R70.64] ;  /* 0x0000001046659981 */ /* 0x000162000c1e1500 */
[----:B------:R-:W-:Y:S01]  /*1df0*/  PRMT R103, RZ, 0x7610, R103 ;  /* 0x00007610ff677816 */ /* 0x000fe20000000067 */
[----:B-1----:R-:W-:Y:S01]  /*1e00*/  IMAD.WIDE R74, R66, 0x2, R68 ;  /* 0x00000002424a7825 */ /* 0x002fe200078e0244 */
[----:B------:R-:W-:-:S04]  /*1e10*/  LOP3.LUT R76, R15, 0xa, RZ, 0xfc, !PT ;  /* 0x0000000a0f4c7812 */ /* 0x000fc800078efcff */
[----:B------:R-:W-:Y:S02]  /*1e20*/  ISETP.GE.AND P1, PT, R76, UR14, PT ;  /* 0x0000000e4c007c0c */ /* 0x000fe4000bf26270 */
[----:B------:R1:W5:Y:S01]  /*1e30*/  @!P0 LDG.E.U16 R103, desc[UR16][R74.64] ;  /* 0x000000104a678981 */ /* 0x000362000c1e1500 */
[C---:B------:R-:W-:Y:S01]  /*1e40*/  LOP3.LUT R76, R15.reuse, 0x12, RZ, 0xfc, !PT ;  /* 0x000000120f4c7812 */ /* 0x040fe200078efcff */
[----:B----4-:R-:W-:Y:S01]  /*1e50*/  IMAD.WIDE R72, R62, 0x2, R68 ;  /* 0x000000023e487825 */ /* 0x010fe200078e0244 */
[----:B------:R-:W-:Y:S02]  /*1e60*/  PRMT R105, RZ, 0x7610, R105 ;  /* 0x00007610ff697816 */ /* 0x000fe40000000069 */
[----:B------:R-:W-:Y:S02]  /*1e70*/  ISETP.GE.AND P0, PT, R76, UR14, PT ;  /* 0x0000000e4c007c0c */ /* 0x000fe4000bf06270 */
[----:B------:R-:W-:Y:S01]  /*1e80*/  LOP3.LUT R77, R15, 0x6, RZ, 0xfc, !PT ;  /* 0x000000060f4d7812 */ /* 0x000fe200078efcff */
[----:B0-----:R-:W-:Y:S01]  /*1e90*/  IMAD.WIDE R70, R59, 0x2, R68 ;  /* 0x000000023b467825 */ /* 0x001fe200078e0244 */
[----:B------:R-:W-:-:S02]  /*1ea0*/  PRMT R107, RZ, 0x7610, R107 ;  /* 0x00007610ff6b7816 */ /* 0x000fc4000000006b */
[----:B------:R-:W-:Y:S01]  /*1eb0*/  ISETP.GE.AND P5, PT, R77, UR14, PT ;  /* 0x0000000e4d007c0c */ /* 0x000fe2000bfa6270 */
[----:B------:R0:W4:Y:S01]  /*1ec0*/  @!P1 LDG.E.U16 R105, desc[UR16][R72.64] ;  /* 0x0000001048699981 */ /* 0x000122000c1e1500 */
[C---:B------:R-:W-:Y:S02]  /*1ed0*/  LOP3.LUT R76, R15.reuse, 0x4, RZ, 0xfc, !PT ;  /* 0x000000040f4c7812 */ /* 0x040fe400078efcff */
[----:B-1----:R-:W-:Y:S02]  /*1ee0*/  LOP3.LUT R74, R15, 0xc, RZ, 0xfc, !PT ;  /* 0x0000000c0f4a7812 */ /* 0x002fe400078efcff */
[----:B------:R-:W-:Y:S01]  /*1ef0*/  ISETP.GE.AND P4, PT, R76, UR14, PT ;  /* 0x0000000e4c007c0c */ /* 0x000fe2000bf86270 */
[----:B------:R1:W4:Y:S01]  /*1f00*/  @!P0 LDG.E.U16 R107, desc[UR16][R70.64] ;  /* 0x00000010466b8981 */ /* 0x000322000c1e1500 */
[----:B------:R-:W-:Y:S01]  /*1f10*/  ISETP.GE.AND P0, PT, R74, UR14, PT ;  /* 0x0000000e4a007c0c */ /* 0x000fe2000bf06270 */
[----:B------:R-:W-:Y:S01]  /*1f20*/  IMAD.WIDE R76, R64, 0x2, R68 ;  /* 0x00000002404c7825 */ /* 0x000fe200078e0244 */
[----:B------:R-:W-:-:S02]  /*1f30*/  PRMT R109, RZ, 0x7610, R109 ;  /* 0x00007610ff6d7816 */ /* 0x000fc4000000006d */
[----:B0-----:R-:W-:Y:S01]  /*1f40*/  LEA.HI R72, R17, 0xe, RZ, 0x1a ;  /* 0x0000000e11487811 */ /* 0x001fe200078fd0ff */
[----:B------:R-:W-:Y:S01]  /*1f50*/  IMAD.WIDE R74, R65, 0x2, R68 ;  /* 0x00000002414a7825 */ /* 0x000fe200078e0244 */
[C---:B------:R-:W-:Y:S02]  /*1f60*/  LOP3.LUT R104, R15.reuse, 0x1a, RZ, 0xfc, !PT ;  /* 0x0000001a0f687812 */ /* 0x040fe400078efcff */
[----:B------:R-:W-:Y:S01]  /*1f70*/  PRMT R98, RZ, 0x7610, R98 ;  /* 0x00007610ff627816 */ /* 0x000fe20000000062 */
[----:B------:R-:W4:Y:S01]  /*1f80*/  @!P5 LDG.E.U16 R109, desc[UR16][R76.64] ;  /* 0x000000104c6dd981 */ /* 0x000f22000c1e1500 */
[----:B-1----:R-:W-:Y:S02]  /*1f90*/  LOP3.LUT R70, R15, 0x16, RZ, 0xfc, !PT ;  /* 0x000000160f467812 */ /* 0x002fe400078efcff */
[----:B------:R-:W-:Y:S02]  /*1fa0*/  PRMT R100, RZ, 0x7610, R100 ;  /* 0x00007610ff647816 */ /* 0x000fe40000000064 */
[----:B------:R-:W-:Y:S01]  /*1fb0*/  ISETP.GE.AND P3, PT, R70, UR14, PT ;  /* 0x0000000e46007c0c */ /* 0x000fe2000bf66270 */
[----:B------:R-:W-:Y:S01]  /*1fc0*/  IMAD.WIDE R70, R61, 0x2, R68 ;  /* 0x000000023d467825 */ /* 0x000fe200078e0244 */
[----:B------:R-:W-:Y:S01]  /*1fd0*/  ISETP.GE.AND P1, PT, R72, UR14, PT ;  /* 0x0000000e48007c0c */ /* 0x000fe2000bf26270 */
[----:B------:R0:W4:Y:S01]  /*1fe0*/  @!P4 LDG.E.U16 R98, desc[UR16][R74.64] ;  /* 0x000000104a62c981 */ /* 0x000122000c1e1500 */
[----:B------:R-:W-:-:S02]  /*1ff0*/  ISETP.GE.AND P5, PT, R104, UR14, PT ;  /* 0x0000000e68007c0c */ /* 0x000fc4000bfa6270 */
[C---:B------:R-:W-:Y:S01]  /*2000*/  LOP3.LUT R73, R15.reuse, 0x14, RZ, 0xfc, !PT ;  /* 0x000000140f497812 */ /* 0x040fe200078efcff */
[----:B------:R1:W4:Y:S01]  /*2010*/  @!P0 LDG.E.U16 R100, desc[UR16][R70.64] ;  /* 0x0000001046648981 */ /* 0x000322000c1e1500 */
[----:B------:R-:W-:Y:S02]  /*2020*/  LOP3.LUT R112, R15, 0x1c, RZ, 0xfc, !PT ;  /* 0x0000001c0f707812 */ /* 0x000fe400078efcff */
[----:B------:R-:W-:Y:S02]  /*2030*/  LEA.HI R104, R17, 0x1e, RZ, 0x1a ;  /* 0x0000001e11687811 */ /* 0x000fe400078fd0ff */
[----:B------:R-:W-:Y:S02]  /*2040*/  ISETP.GE.AND P2, PT, R73, UR14, PT ;  /* 0x0000000e49007c0c */ /* 0x000fe4000bf46270 */
[----:B------:R-:W-:Y:S02]  /*2050*/  ISETP.GE.AND P4, PT, R112, UR14, PT ;  /* 0x0000000e70007c0c */ /* 0x000fe4000bf86270 */
[----:B------:R-:W-:Y:S01]  /*2060*/  ISETP.GE.AND P0, PT, R104, UR14, PT ;  /* 0x0000000e68007c0c */ /* 0x000fe2000bf06270 */
[----:B------:R-:W-:Y:S01]  /*2070*/  IMAD.WIDE R72, R21, 0x2, R68 ;  /* 0x0000000215487825 */ /* 0x000fe200078e0244 */
[----:B------:R-:W-:-:S02]  /*2080*/  PRMT R111, RZ, 0x7610, R111 ;  /* 0x00007610ff6f7816 */ /* 0x000fc4000000006f */
[----:B------:R-:W-:Y:S01]  /*2090*/  PRMT R102, RZ, 0x7610, R102 ;  /* 0x00007610ff667816 */ /* 0x000fe20000000066 */
[----:B------:R-:W-:Y:S01]  /*20a0*/  IMAD.WIDE R80, R58, 0x2, R68 ;  /* 0x000000023a507825 */ /* 0x000fe200078e0244 */
[----:B------:R-:W-:Y:S02]  /*20b0*/  PRMT R113, RZ, 0x7610, R113 ;  /* 0x00007610ff717816 */ /* 0x000fe40000000071 */
[----:B------:R1:W4:Y:S01]  /*20c0*/  @!P1 LDG.E.U16 R111, desc[UR16][R72.64] ;  /* 0x00000010486f9981 */ /* 0x000322000c1e1500 */
[----:B------:R-:W-:Y:S01]  /*20d0*/  PRMT R115, RZ, 0x7610, R115 ;  /* 0x00007610ff737816 */ /* 0x000fe20000000073 */
[----:B0-----:R-:W-:Y:S01]  /*20e0*/  IMAD.WIDE R74, R57, 0x2, R68 ;  /* 0x00000002394a7825 */ /* 0x001fe200078e0244 */
[----:B------:R-:W-:Y:S01]  /*20f0*/  PRMT R104, RZ, 0x7610, R104 ;  /* 0x00007610ff687816 */ /* 0x000fe20000000068 */
[----:B------:R-:W4:Y:S01]  /*2100*/  @!P2 LDG.E.U16 R102, desc[UR16][R80.64] ;  /* 0x000000105066a981 */ /* 0x000f22000c1e1500 */
[----:B------:R-:W-:Y:S01]  /*2110*/  PRMT R117, RZ, 0x7610, R117 ;  /* 0x00007610ff757816 */ /* 0x000fe20000000075 */
[----:B------:R-:W-:-:S02]  /*2120*/  IMAD.WIDE R76, R23, 0x2, R68 ;  /* 0x00000002174c7825 */ /* 0x000fc400078e0244 */
[----:B------:R-:W4:Y:S02]  /*2130*/  @!P3 LDG.E.U16 R113, desc[UR16][R74.64] ;  /* 0x000000104a71b981 */ /* 0x000f24000c1e1500 */
[--C-:B-1----:R-:W-:Y:S02]  /*2140*/  IMAD.WIDE R70, R22, 0x2, R68.reuse ;  /* 0x0000000216467825 */ /* 0x102fe400078e0244 */
[----:B------:R-:W4:Y:S02]  /*2150*/  @!P5 LDG.E.U16 R115, desc[UR16][R76.64] ;  /* 0x000000104c73d981 */ /* 0x000f24000c1e1500 */
[----:B------:R-:W-:Y:S02]  /*2160*/  IMAD.WIDE R72, R20, 0x2, R68 ;  /* 0x0000000214487825 */ /* 0x000fe400078e0244 */
[----:B------:R-:W4:Y:S04]  /*2170*/  @!P4 LDG.E.U16 R104, desc[UR16][R70.64] ;  /* 0x000000104668c981 */ /* 0x000f28000c1e1500 */
[----:B------:R0:W4:Y:S01]  /*2180*/  @!P0 LDG.E.U16 R117, desc[UR16][R72.64] ;  /* 0x0000001048758981 */ /* 0x000122000c1e1500 */
[----:B------:R-:W-:Y:S01]  /*2190*/  BAR.SYNC.DEFER_BLOCKING 0x0 ;  /* 0x0000000000007b1d */ /* 0x000fe20000010000 */
[----:B------:R-:W-:-:S04]  /*21a0*/  LOP3.LUT R112, R17, 0x1f, RZ, 0xc0, !PT ;  /* 0x0000001f11707812 */ /* 0x000fc800078ec0ff */
[----:B------:R-:W-:Y:S01]  /*21b0*/  ISETP.GE.AND P1, PT, R112, UR14, PT ;  /* 0x0000000e70007c0c */ /* 0x000fe2000bf26270 */
[----:B0-----:R-:W-:Y:S02]  /*21c0*/  IMAD.MOV.U32 R72, RZ, RZ, R120 ;  /* 0x000000ffff487224 */ /* 0x001fe400078e0078 */
[--C-:B------:R-:W-:Y:S01]  /*21d0*/  IMAD.MOV.U32 R73, RZ, RZ, R121.reuse ;  /* 0x000000ffff497224 */ /* 0x100fe200078e0079 */
[----:B------:R-:W-:Y:S01]  /*21e0*/  PRMT R121, RZ, 0x7610, R121 ;  /* 0x00007610ff797816 */ /* 0x000fe20000000079 */
[----:B------:R-:W-:-:S08]  /*21f0*/  IMAD.WIDE R74, R18, 0x2, R72 ;  /* 0x00000002124a7825 */ /* 0x000fd000078e0248 */
[----:B------:R0:W4:Y:S02]  /*2200*/  @!P1 LDG.E.U16 R121, desc[UR16][R74.64] ;  /* 0x000000104a799981 */ /* 0x000124000c1e1500 */
[----:B0-----:R-:W-:Y:S02]  /*2210*/  IMAD.MOV.U32 R74, RZ, RZ, R110 ;  /* 0x000000ffff4a7224 */ /* 0x001fe400078e006e */
[--C-:B------:R-:W-:Y:S01]  /*2220*/  IMAD.MOV.U32 R75, RZ, RZ, R123.reuse ;  /* 0x000000ffff4b7224 */ /* 0x100fe200078e007b */
[----:B------:R-:W-:Y:S01]  /*2230*/  PRMT R123, RZ, 0x7610, R123 ;  /* 0x00007610ff7b7816 */ /* 0x000fe2000000007b */
[----:B------:R-:W-:Y:S01]  /*2240*/  IMAD.WIDE R76, R18, 0x2, R74 ;  /* 0x00000002124c7825 */ /* 0x000fe200078e024a */
[----:B------:R-:W-:-:S04]  /*2250*/  PRMT R125, RZ, 0x7610, R125 ;  /* 0x00007610ff7d7816 */ /* 0x000fc8000000007d */
[----:B------:R0:W4:Y:S01]  /*2260*/  @!P1 LDG.E.U16 R123, desc[UR16][R76.64] ;  /* 0x000000104c7b9981 */ /* 0x000122000c1e1500 */
[----:B------:R-:W-:Y:S02]  /*2270*/  IMAD.MOV.U32 R70, RZ, RZ, R118 ;  /* 0x000000ffff467224 */ /* 0x000fe400078e0076 */
[----:B------:R-:W-:Y:S02]  /*2280*/  IMAD.MOV.U32 R71, RZ, RZ, R119 ;  /* 0x000000ffff477224 */ /* 0x000fe400078e0077 */
[----:B0-----:R-:W-:Y:S02]  /*2290*/  IMAD.MOV.U32 R76, RZ, RZ, R78 ;  /* 0x000000ffff4c7224 */ /* 0x001fe400078e004e */
[----:B------:R-:W-:Y:S01]  /*22a0*/  IMAD.MOV.U32 R77, RZ, RZ, R79 ;  /* 0x000000ffff4d7224 */ /* 0x000fe200078e004f */
[----:B------:R-:W-:Y:S01]  /*22b0*/  PRMT R119, RZ, 0x7610, R119 ;  /* 0x00007610ff777816 */ /* 0x000fe20000000077 */
[----:B------:R-:W-:-:S04]  /*22c0*/  IMAD.WIDE R78, R18, 0x2, R76 ;  /* 0x00000002124e7825 */ /* 0x000fc800078e024c */
[C---:B------:R-:W-:Y:S01]  /*22d0*/  IMAD.WIDE R80, R18.reuse, 0x2, R70 ;  /* 0x0000000212507825 */ /* 0x040fe200078e0246 */
[----:B------:R0:W4:Y:S04]  /*22e0*/  @!P1 LDG.E.U16 R125, desc[UR16][R78.64] ;  /* 0x000000104e7d9981 */ /* 0x000128000c1e1500 */
[----:B------:R1:W4:Y:S01]  /*22f0*/  @!P1 LDG.E.U16 R119, desc[UR16][R80.64] ;  /* 0x0000001050779981 */ /* 0x000322000c1e1500 */
[----:B0-----:R-:W-:Y:S02]  /*2300*/  IMAD.MOV.U32 R78, RZ, RZ, R106 ;  /* 0x000000ffff4e7224 */ /* 0x001fe400078e006a */
[----:B------:R-:W-:Y:S01]  /*2310*/  IMAD.MOV.U32 R79, RZ, RZ, R108 ;  /* 0x000000ffff4f7224 */ /* 0x000fe200078e006c */
[----:B------:R-:W-:Y:S01]  /*2320*/  PRMT R106, RZ, 0x7610, R106 ;  /* 0x00007610ff6a7816 */ /* 0x000fe2000000006a */
[----:B-1----:R-:W-:Y:S01]  /*2330*/  IMAD.WIDE R80, R18, 0x2, R78 ;  /* 0x0000000212507825 */ /* 0x002fe200078e024e */
[----:B------:R-:W-:-:S04]  /*2340*/  PRMT R108, RZ, 0x7610, R108 ;  /* 0x00007610ff6c7816 */ /* 0x000fc8000000006c */
[----:B------:R0:W4:Y:S02]  /*2350*/  @!P1 LDG.E.U16 R106, desc[UR16][R80.64] ;  /* 0x00000010506a9981 */ /* 0x000124000c1e1500 */
[----:B0-----:R-:W-:Y:S02]  /*2360*/  IMAD.MOV.U32 R80, RZ, RZ, R82 ;  /* 0x000000ffff507224 */ /* 0x001fe400078e0052 */
[----:B------:R-:W-:Y:S02]  /*2370*/  IMAD.MOV.U32 R81, RZ, RZ, R83 ;  /* 0x000000ffff517224 */ /* 0x000fe400078e0053 */
[----:B------:R-:W-:Y:S01]  /*2380*/  IMAD.WIDE R82, R18, 0x2, R80 ;  /* 0x0000000212527825 */ /* 0x000fe200078e0250 */
        /* <DEDUP_REMOVED lines=25> */
[----:B--2---:R0:W-:Y:S04]  /*2520*/  STS.U16 [R0+UR12], R114 ;  /* 0x0000007200007988 */ /* 0x0041e8000800040c */
[----:B------:R1:W2:Y:S01]  /*2530*/  @!P1 LDG.E.U16 R120, desc[UR16][R2.64] ;  /* 0x0000001002789981 */ /* 0x0002a2000c1e1500 */
[----:B0-----:R-:W-:Y:S01]  /*2540*/  PRMT R114, RZ, 0x7610, R114 ;  /* 0x00007610ff727816 */ /* 0x001fe20000000072 */
[----:B-1----:R-:W-:-:S02]  /*2550*/  IMAD.MOV.U32 R2, RZ, RZ, R4 ;  /* 0x000000ffff027224 */ /* 0x002fc400078e0004 */
[----:B------:R-:W-:Y:S02]  /*2560*/  IMAD.MOV.U32 R3, RZ, RZ, R5 ;  /* 0x000000ffff037224 */ /* 0x000fe400078e0005 */
[----:B------:R-:W-:Y:S01]  /*2570*/  IMAD.WIDE R4, R18, 0x2, R2 ;  /* 0x0000000212047825 */ /* 0x000fe200078e0202 */
[----:B---3--:R0:W-:Y:S04]  /*2580*/  STS.U16 [R0+UR12+0x400], R97 ;  /* 0x0004006100007988 */ /* 0x0081e8000800040c */
[----:B------:R1:W3:Y:S01]  /*2590*/  @!P1 LDG.E.U16 R114, desc[UR16][R4.64] ;  /* 0x0000001004729981 */ /* 0x0002e2000c1e1500 */
[----:B0-----:R-:W-:Y:S01]  /*25a0*/  PRMT R97, RZ, 0x7610, R97 ;  /* 0x00007610ff617816 */ /* 0x001fe20000000061 */
[----:B-1----:R-:W-:Y:S02]  /*25b0*/  IMAD.MOV.U32 R4, RZ, RZ, R6 ;  /* 0x000000ffff047224 */ /* 0x002fe400078e0006 */
[----:B------:R-:W-:-:S02]  /*25c0*/  IMAD.MOV.U32 R5, RZ, RZ, R7 ;  /* 0x000000ffff057224 */ /* 0x000fc400078e0007 */
[C---:B------:R-:W-:Y:S01]  /*25d0*/  IMAD.WIDE R6, R18.reuse, 0x2, R4 ;  /* 0x0000000212067825 */ /* 0x040fe200078e0204 */
[----:B-----5:R0:W-:Y:S04]  /*25e0*/  STS.U16 [R0+UR12+0x800], R99 ;  /* 0x0008006300007988 */ /* 0x0201e8000800040c */
[----:B------:R1:W5:Y:S01]  /*25f0*/  @!P1 LDG.E.U16 R97, desc[UR16][R6.64] ;  /* 0x0000001006619981 */ /* 0x000362000c1e1500 */
[----:B0-----:R-:W-:Y:S01]  /*2600*/  PRMT R99, RZ, 0x7610, R99 ;  /* 0x00007610ff637816 */ /* 0x001fe20000000063 */
[----:B-1----:R-:W-:Y:S02]  /*2610*/  IMAD.MOV.U32 R6, RZ, RZ, R8 ;  /* 0x000000ffff067224 */ /* 0x002fe400078e0008 */
[----:B------:R-:W-:Y:S02]  /*2620*/  IMAD.MOV.U32 R7, RZ, RZ, R9 ;  /* 0x000000ffff077224 */ /* 0x000fe400078e0009 */
[----:B------:R-:W-:Y:S01]  /*2630*/  IMAD.WIDE R8, R18, 0x2, R6 ;  /* 0x0000000212087825 */ /* 0x000fe200078e0206 */
[----:B------:R0:W-:Y:S04]  /*2640*/  STS.U16 [R0+UR12+0xc00], R101 ;  /* 0x000c006500007988 */ /* 0x0001e8000800040c */
[----:B------:R1:W3:Y:S01]  /*2650*/  @!P1 LDG.E.U16 R99, desc[UR16][R8.64] ;  /* 0x0000001008639981 */ /* 0x0002e2000c1e1500 */
[----:B0-----:R-:W-:Y:S01]  /*2660*/  PRMT R101, RZ, 0x7610, R101 ;  /* 0x00007610ff657816 */ /* 0x001fe20000000065 */
[----:B-1----:R-:W-:-:S02]  /*2670*/  IMAD.MOV.U32 R8, RZ, RZ, R10 ;  /* 0x000000ffff087224 */ /* 0x002fc400078e000a */
[----:B------:R-:W-:Y:S02]  /*2680*/  IMAD.MOV.U32 R9, RZ, RZ, R11 ;  /* 0x000000ffff097224 */ /* 0x000fe400078e000b */
[----:B------:R-:W-:Y:S01]  /*2690*/  IMAD.WIDE R10, R18, 0x2, R8 ;  /* 0x00000002120a7825 */ /* 0x000fe200078e0208 */
[----:B------:R0:W-:Y:S04]  /*26a0*/  STS.U16 [R94+UR12+0x100], R103 ;  /* 0x000100675e007988 */ /* 0x0001e8000800040c */
[----:B------:R1:W3:Y:S01]  /*26b0*/  @!P1 LDG.E.U16 R101, desc[UR16][R10.64] ;  /* 0x000000100a659981 */ /* 0x0002e2000c1e1500 */
[----:B0-----:R-:W-:Y:S01]  /*26c0*/  PRMT R103, RZ, 0x7610, R103 ;  /* 0x00007610ff677816 */ /* 0x001fe20000000067 */
[----:B-1----:R-:W-:Y:S02]  /*26d0*/  IMAD.MOV.U32 R10, RZ, RZ, R12 ;  /* 0x000000ffff0a7224 */ /* 0x002fe400078e000c */
[----:B------:R-:W-:-:S02]  /*26e0*/  IMAD.MOV.U32 R11, RZ, RZ, R13 ;  /* 0x000000ffff0b7224 */ /* 0x000fc400078e000d */
[----:B------:R-:W-:-:S05]  /*26f0*/  IMAD.WIDE R12, R18, 0x2, R10 ;  /* 0x00000002120c7825 */ /* 0x000fca00078e020a */
[----:B------:R-:W3:Y:S04]  /*2700*/  @!P1 LDG.E.U16 R103, desc[UR16][R12.64] ;  /* 0x000000100c679981 */ /* 0x000ee8000c1e1500 */
[----:B----4-:R-:W-:Y:S04]  /*2710*/  STS.U16 [R94+UR12+0x500], R105 ;  /* 0x000500695e007988 */ /* 0x010fe8000800040c */
[----:B------:R-:W-:Y:S04]  /*2720*/  STS.U16 [R94+UR12+0x900], R107 ;  /* 0x0009006b5e007988 */ /* 0x000fe8000800040c */
        /* <DEDUP_REMOVED lines=11> */
[----:B------:R0:W-:Y:S04]  /*27e0*/  STS.U16 [R0+UR12+0x1400], R106 ;  /* 0x0014006a00007988 */ /* 0x0001e8000800040c */
[----:B------:R1:W-:Y:S04]  /*27f0*/  STS.U16 [R0+UR12+0x1600], R110 ;  /* 0x0016006e00007988 */ /* 0x0003e8000800040c */
[----:B------:R-:W-:Y:S04]  /*2800*/  STS.U16 [R0+UR12+0x1800], R116 ;  /* 0x0018007400007988 */ /* 0x000fe8000800040c */
[----:B--2---:R-:W-:Y:S04]  /*2810*/  STS.U16 [R0+UR12+0x1a00], R120 ;  /* 0x001a007800007988 */ /* 0x004fe8000800040c */
[----:B-----5:R-:W-:Y:S04]  /*2820*/  STS.U16 [R0+UR12+0x1c00], R97 ;  /* 0x001c006100007988 */ /* 0x020fe8000800040c */
[----:B---3--:R-:W-:Y:S04]  /*2830*/  STS.U16 [R0+UR12+0x1e00], R101 ;  /* 0x001e006500007988 */ /* 0x008fe8000800040c */
[----:B------:R-:W-:Y:S04]  /*2840*/  STS.U16 [R94+UR12+0x1100], R121 ;  /* 0x001100795e007988 */ /* 0x000fe8000800040c */
[----:B------:R-:W-:Y:S04]  /*2850*/  STS.U16 [R94+UR12+0x1300], R125 ;  /* 0x0013007d5e007988 */ /* 0x000fe8000800040c */
[----:B------:R2:W-:Y:S04]  /*2860*/  STS.U16 [R94+UR12+0x1500], R108 ;  /* 0x0015006c5e007988 */ /* 0x0005e8000800040c */
[----:B------:R-:W-:Y:S04]  /*2870*/  STS.U16 [R94+UR12+0x1700], R112 ;  /* 0x001700705e007988 */ /* 0x000fe8000800040c */
[----:B------:R3:W-:Y:S04]  /*2880*/  STS.U16 [R94+UR12+0x1900], R118 ;  /* 0x001900765e007988 */ /* 0x0007e8000800040c */
[----:B------:R4:W-:Y:S04]  /*2890*/  STS.U16 [R94+UR12+0x1b00], R114 ;  /* 0x001b00725e007988 */ /* 0x0009e8000800040c */
[----:B------:R4:W-:Y:S04]  /*28a0*/  STS.U16 [R94+UR12+0x1d00], R99 ;  /* 0x001d00635e007988 */ /* 0x0009e8000800040c */
[----:B------:R4:W-:Y:S01]  /*28b0*/  STS.U16 [R94+UR12+0x1f00], R103 ;  /* 0x001f00675e007988 */ /* 0x0009e2000800040c */
[----:B------:R5:W-:Y:S06]  /*28c0*/  MEMBAR.ALL.CTA ;  /* 0x0000000000007992 */ /* 0x000bec0000008000 */
[----:B-----5:R-:W5:Y:S02]  /*28d0*/  FENCE.VIEW.ASYNC.S ;  /* 0x00000000000073c6 */ /* 0x020f640000000000 */
[----:B-----5:R-:W-:Y:S06]  /*28e0*/  BAR.SYNC.DEFER_BLOCKING 0x0 ;  /* 0x0000000000007b1d */ /* 0x020fec0000010000 */
[----:B------:R-:W-:Y:S01]  /*28f0*/  UMOV UR20, UR4 ;  /* 0x0000000400147c82 */ /* 0x000fe20008000000 */
[----:B------:R-:W-:Y:S01]  /*2900*/  UMOV UR21, 0x40000040 ;  /* 0x4000004000157882 */ /* 0x000fe20000000000 */
[----:B------:R-:W-:Y:S01]  /*2910*/  UMOV UR22, UR6 ;  /* 0x0000000600167c82 */ /* 0x000fe20008000000 */
[----:B------:R-:W-:Y:S01]  /*2920*/  UMOV UR23, 0x80000020 ;  /* 0x8000002000177882 */ /* 0x000fe20000000000 */
[----:B------:R-:W-:-:S06]  /*2930*/  WARPGROUP.ARRIVE ;  /* 0x00000000000079c5 */ /* 0x000fcc0000000000 */
[----:B------:R-:W-:Y:S01]  /*2940*/  HGMMA.64x64x16.F32 R24, gdesc[UR20].tnspA, R24 ;  /* 0x20e00000141879f0 */ /* 0x000fe20008700818 */
[----:B------:R-:W-:-:S05]  /*2950*/  VIADD R92, R92, 0xffffffff ;  /* 0xffffffff5c5c7836 */ /* 0x000fca0000000000 */
[----:B------:R-:W-:Y:S01]  /*2960*/  ISETP.NE.U32.AND P0, PT, R92, RZ, PT ;  /* 0x000000ff5c00720c */ /* 0x000fe20003f05070 */
[C---:B------:R-:W-:Y:S01]  /*2970*/  IMAD.WIDE R12, R19.reuse, 0x2, R10 ;  /* 0x00000002130c7825 */ /* 0x040fe200078e020a */
[----:B------:R-:W-:Y:S03]  /*2980*/  HGMMA.64x64x16.F32 R24, gdesc[UR8].tnspA, R24, gsb0 ;  /* 0x20e00000081879f0 */ /* 0x000fe60008000818 */
[----:B------:R-:W-:-:S04]  /*2990*/  IMAD.WIDE R10, R19, 0x2, R8 ;  /* 0x00000002130a7825 */ /* 0x000fc800078e0208 */
[----:B------:R-:W-:-:S04]  /*29a0*/  IMAD.WIDE R8, R19, 0x2, R6 ;  /* 0x0000000213087825 */ /* 0x000fc800078e0206 */
[----:B------:R-:W-:Y:S01]  /*29b0*/  IMAD.WIDE R6, R19, 0x2, R4 ;  /* 0x0000000213067825 */ /* 0x000fe200078e0204 */
[----:B------:R-:W-:-:S03]  /*29c0*/  UIADD3 UR14, UR14, -0x20, URZ ;  /* 0xffffffe00e0e7890 */ /* 0x000fc6000fffe03f */
[----:B------:R-:W-:-:S04]  /*29d0*/  IMAD.WIDE R4, R19, 0x2, R2 ;  /* 0x0000000213047825 */ /* 0x000fc800078e0202 */
[----:B------:R-:W-:-:S04]  /*29e0*/  IMAD.WIDE R2, R19, 0x2, R90 ;  /* 0x0000000213027825 */ /* 0x000fc800078e025a */
[----:B------:R-:W-:-:S04]  /*29f0*/  IMAD.WIDE R90, R19, 0x2, R88 ;  /* 0x00000002135a7825 */ /* 0x000fc800078e0258 */
[----:B0-----:R-:W-:-:S04]  /*2a00*/  IMAD.WIDE R106, R19, 0x2, R78 ;  /* 0x00000002136a7825 */ /* 0x001fc800078e024e */
[----:B-1----:R-:W-:-:S04]  /*2a10*/  IMAD.WIDE R110, R19, 0x2, R74 ;  /* 0x00000002136e7825 */ /* 0x002fc800078e024a */
[----:B------:R-:W-:-:S04]  /*2a20*/  IMAD.WIDE R88, R19, 0x2, R86 ;  /* 0x0000000213587825 */ /* 0x000fc800078e0256 */
[----:B------:R-:W-:-:S04]  /*2a30*/  IMAD.WIDE R86, R19, 0x2, R84 ;  /* 0x0000000213567825 */ /* 0x000fc800078e0254 */
[----:B------:R-:W-:-:S04]  /*2a40*/  IMAD.WIDE R84, R19, 0x2, R82 ;  /* 0x0000000213547825 */ /* 0x000fc800078e0252 */
[----:B------:R-:W-:-:S04]  /*2a50*/  IMAD.WIDE R82, R19, 0x2, R80 ;  /* 0x0000000213527825 */ /* 0x000fc800078e0250 */
[----:B------:R-:W-:-:S04]  /*2a60*/  IMAD.WIDE R78, R19, 0x2, R76 ;  /* 0x00000002134e7825 */ /* 0x000fc800078e024c */
[----:B--2---:R-:W-:Y:S02]  /*2a70*/  IMAD.MOV.U32 R108, RZ, RZ, R107 ;  /* 0x000000ffff6c7224 */ /* 0x004fe400078e006b */
[----:B------:R-:W-:Y:S02]  /*2a80*/  IMAD.MOV.U32 R123, RZ, RZ, R111 ;  /* 0x000000ffff7b7224 */ /* 0x000fe400078e006f */
[----:B------:R-:W-:-:S04]  /*2a90*/  IMAD.WIDE R120, R19, 0x2, R72 ;  /* 0x0000000213787825 */ /* 0x000fc800078e0248 */
[----:B---3--:R-:W-:-:S04]  /*2aa0*/  IMAD.WIDE R118, R19, 0x2, R70 ;  /* 0x0000000213767825 */ /* 0x008fc800078e0246 */
[----:B------:R-:W-:Y:S01]  /*2ab0*/  IMAD.WIDE R68, R67, 0x2, R68 ;  /* 0x0000000243447825 */ /* 0x000fe200078e0244 */
[----:B------:R-:W-:Y:S02]  /*2ac0*/  WARPGROUP.DEPBAR.LE gsb0, 0x0 ;  /* 0x00008000000079c5 */ /* 0x000fe40000010000 */
[----:B----4-:R-:W-:Y:S05]  /*2ad0*/  @P0 BRA `(.L_x_1) ;  /* 0xfffffff000700947 */ /* 0x010fea000383ffff */
[----:B------:R-:W-:Y:S02]  /*2ae0*/  F2FP.F16.F32.PACK_AB R51, R55, R51 ;  /* 0x000000333733723e */ /* 0x000fe400000000ff */
[----:B------:R-:W-:Y:S02]  /*2af0*/  F2FP.F16.F32.PACK_AB R50, R54, R50 ;  /* 0x000000323632723e */ /* 0x000fe400000000ff */
[----:B------:R-:W-:Y:S02]  /*2b00*/  F2FP.F16.F32.PACK_AB R49, R53, R49 ;  /* 0x000000313531723e */ /* 0x000fe400000000ff */
[----:B------:R-:W-:Y:S02]  /*2b10*/  F2FP.F16.F32.PACK_AB R48, R52, R48 ;  /* 0x000000303430723e */ /* 0x000fe400000000ff */
[----:B------:R-:W-:Y:S02]  /*2b20*/  F2FP.F16.F32.PACK_AB R43, R47, R43 ;  /* 0x0000002b2f2b723e */ /* 0x000fe400000000ff */
[----:B------:R-:W-:-:S02]  /*2b30*/  F2FP.F16.F32.PACK_AB R42, R46, R42 ;  /* 0x0000002a2e2a723e */ /* 0x000fc400000000ff */
        /* <DEDUP_REMOVED lines=9> */
[----:B------:R-:W-:-:S07]  /*2bd0*/  F2FP.F16.F32.PACK_AB R24, R28, R24 ;  /* 0x000000181c18723e */ /* 0x000fce00000000ff */
.L_x_0:
[----:B------:R-:W-:Y:S01]  /*2be0*/  BAR.SYNC.DEFER_BLOCKING 0x0 ;  /* 0x0000000000007b1d */ /* 0x000fe20000010000 */
[C---:B------:R-:W-:Y:S01]  /*2bf0*/  IMAD.SHL.U32 R0, R17.reuse, 0x80, RZ ;  /* 0x0000008011007824 */ /* 0x040fe200078e00ff */
[----:B------:R-:W-:Y:S01]  /*2c00*/  USHF.L.U32 UR13, UR13, 0x6, URZ ;  /* 0x000000060d0d7899 */ /* 0x000fe2000800063f */
[C---:B------:R-:W-:Y:S02]  /*2c10*/  IMAD.SHL.U32 R12, R17.reuse, 0x10, RZ ;  /* 0x00000010110c7824 */ /* 0x040fe400078e00ff */
[----:B------:R-:W-:Y:S01]  /*2c20*/  IMAD.SHL.U32 R17, R17, 0x8, RZ ;  /* 0x0000000811117824 */ /* 0x000fe200078e00ff */
[----:B------:R-:W-:Y:S01]  /*2c30*/  LOP3.LUT R3, R0, 0x400, RZ, 0xc0, !PT ;  /* 0x0000040000037812 */ /* 0x000fe200078ec0ff */
[----:B------:R-:W-:Y:S01]  /*2c40*/  ULOP3.LUT UR13, UR13, 0x40, URZ, 0xc0, !UPT ;  /* 0x000000400d0d7892 */ /* 0x000fe2000f8ec03f */
[----:B------:R-:W-:Y:S01]  /*2c50*/  LOP3.LUT R0, R12, 0x70, RZ, 0xc0, !PT ;  /* 0x000000700c007812 */ /* 0x000fe200078ec0ff */
[----:B------:R-:W-:Y:S01]  /*2c60*/  ULDC.64 UR6, c[0x0][0x228] ;  /* 0x00008a0000067ab9 */ /* 0x000fe20000000a00 */
[----:B------:R-:W-:Y:S01]  /*2c70*/  LOP3.LUT R17, R17, 0x380, RZ, 0xc0, !PT ;  /* 0x0000038011117812 */ /* 0x000fe200078ec0ff */
[----:B------:R-:W-:Y:S01]  /*2c80*/  ULDC UR4, c[0x0][0x244] ;  /* 0x0000910000047ab9 */ /* 0x000fe20000000800 */
[----:B------:R-:W-:-:S02]  /*2c90*/  IADD3 R0, R3, UR12, R0 ;  /* 0x0000000c03007c10 */ /* 0x000fc4000fffe000 */
[----:B------:R-:W-:Y:S02]  /*2ca0*/  LOP3.LUT R12, R12, 0x7f0, RZ, 0xc0, !PT ;  /* 0x000007f00c0c7812 */ /* 0x000fe400078ec0ff */
[----:B------:R-:W-:Y:S01]  /*2cb0*/  LOP3.LUT R15, R14, UR13, R15, 0xfe, !PT ;  /* 0x0000000d0e0f7c12 */ /* 0x000fe2000f8efe0f */
[----:B------:R-:W-:Y:S01]  /*2cc0*/  IMAD.IADD R28, R17, 0x1, R0 ;  /* 0x00000001111c7824 */ /* 0x000fe200078e0200 */
[C---:B------:R-:W-:Y:S01]  /*2cd0*/  ISETP.GE.AND P0, PT, R16.reuse, UR6, PT ;  /* 0x0000000610007c0c */ /* 0x040fe2000bf06270 */
[----:B------:R-:W0:Y:S01]  /*2ce0*/  LDC R0, c[0x0][0x248] ;  /* 0x00009200ff007b82 */ /* 0x000e220000000800 */
[C---:B------:R-:W-:Y:S01]  /*2cf0*/  LOP3.LUT R2, R15.reuse, 0x2, RZ, 0xfc, !PT ;  /* 0x000000020f027812 */ /* 0x040fe200078efcff */
[----:B------:R-:W-:Y:S01]  /*2d00*/  IMAD R16, R16, UR4, RZ ;  /* 0x0000000410107c24 */ /* 0x000fe2000f8e02ff */
[----:B------:R-:W-:Y:S01]  /*2d10*/  ULDC.64 UR4, c[0x0][0x220] ;  /* 0x0000880000047ab9 */ /* 0x000fe20000000a00 */
[----:B------:R-:W-:Y:S01]  /*2d20*/  LOP3.LUT R3, R15, 0x6, RZ, 0xfc, !PT ;  /* 0x000000060f037812 */ /* 0x000fe200078efcff */
[----:B------:R1:W-:Y:S03]  /*2d30*/  STSM.16.M88.4 [R28], R24 ;  /* 0x000000181c007844 */ /* 0x0003e60000000200 */
[----:B------:R-:W-:Y:S01]  /*2d40*/  BAR.SYNC.DEFER_BLOCKING 0x0 ;  /* 0x0000000000007b1d */ /* 0x000fe20000010000 */
[----:B------:R-:W-:-:S02]  /*2d50*/  ISETP.LT.AND P4, PT, R2, UR7, !P0 ;  /* 0x0000000702007c0c */ /* 0x000fc4000c781270 */
[----:B------:R-:W-:Y:S02]  /*2d60*/  LOP3.LUT R2, R15, 0x8, RZ, 0xfc, !PT ;  /* 0x000000080f027812 */ /* 0x000fe400078efcff */
[----:B------:R-:W-:Y:S02]  /*2d70*/  ISETP.LT.AND P2, PT, R3, UR7, !P0 ;  /* 0x0000000703007c0c */ /* 0x000fe4000c741270 */
[----:B------:R-:W-:Y:S02]  /*2d80*/  ISETP.LT.AND P1, PT, R2, UR7, !P0 ;  /* 0x0000000702007c0c */ /* 0x000fe4000c721270 */
[C---:B------:R-:W-:Y:S02]  /*2d90*/  LEA R2, P5, R16.reuse, UR4, 0x1 ;  /* 0x0000000410027c11 */ /* 0x040fe4000f8a08ff */
[C---:B------:R-:W-:Y:S02]  /*2da0*/  LOP3.LUT R4, R15.reuse, 0x4, RZ, 0xfc, !PT ;  /* 0x000000040f047812 */ /* 0x040fe400078efcff */
[----:B------:R-:W-:Y:S01]  /*2db0*/  LEA.HI.X.SX32 R3, R16, UR5, 0x1, P5 ;  /* 0x0000000510037c11 */ /* 0x000fe2000a8f0eff */
[----:B0-----:R-:W-:Y:S01]  /*2dc0*/  IMAD R5, R15, R0, RZ ;  /* 0x000000000f057224 */ /* 0x001fe200078e02ff */
[----:B------:R-:W-:-:S02]  /*2dd0*/  ISETP.LT.AND P3, PT, R4, UR7, !P0 ;  /* 0x0000000704007c0c */ /* 0x000fc4000c761270 */
[----:B------:R-:W-:Y:S01]  /*2de0*/  ISETP.LT.AND P5, PT, R15, UR7, !P0 ;  /* 0x000000070f007c0c */ /* 0x000fe2000c7a1270 */
[C---:B------:R-:W-:Y:S01]  /*2df0*/  IMAD R19, R0.reuse, 0x2, R5 ;  /* 0x0000000200137824 */ /* 0x040fe200078e0205 */
[-C--:B------:R-:W-:Y:S02]  /*2e00*/  LEA R16, P6, R5, R2.reuse, 0x1 ;  /* 0x0000000205107211 */ /* 0x080fe400078c08ff */
[----:B------:R-:W-:Y:S01]  /*2e10*/  LOP3.LUT R13, R15, 0xa, RZ, 0xfc, !PT ;  /* 0x0000000a0f0d7812 */ /* 0x000fe200078efcff */
[C---:B-1----:R-:W-:Y:S01]  /*2e20*/  IMAD R25, R0.reuse, 0x2, R19 ;  /* 0x0000000200197824 */ /* 0x042fe200078e0213 */
[----:B------:R-:W0:Y:S01]  /*2e30*/  LDS.128 R20, [R12+UR12] ;  /* 0x0000000c0c147984 */ /* 0x000e220008000c00 */
[----:B------:R-:W-:Y:S01]  /*2e40*/  LEA.HI.X.SX32 R17, R5, R3, 0x1, P6 ;  /* 0x0000000305117211 */ /* 0x000fe200030f0eff */
[----:B------:R-:W-:Y:S01]  /*2e50*/  BAR.SYNC.DEFER_BLOCKING 0x0 ;  /* 0x0000000000007b1d */ /* 0x000fe20000010000 */
[----:B------:R-:W-:Y:S01]  /*2e60*/  LEA R18, P6, R19, R2, 0x1 ;  /* 0x0000000213127211 */ /* 0x000fe200078c08ff */
[----:B------:R-:W-:-:S03]  /*2e70*/  IMAD R27, R0, 0x2, R25 ;  /* 0x00000002001b7824 */ /* 0x000fc600078e0219 */
[----:B------:R-:W-:Y:S02]  /*2e80*/  LEA.HI.X.SX32 R19, R19, R3, 0x1, P6 ;  /* 0x0000000313137211 */ /* 0x000fe400030f0eff */
[----:B------:R-:W-:-:S04]  /*2e90*/  LEA R24, P6, R25, R2, 0x1 ;  /* 0x0000000219187211 */ /* 0x000fc800078c08ff */
[----:B------:R-:W-:Y:S02]  /*2ea0*/  LEA.HI.X.SX32 R25, R25, R3, 0x1, P6 ;  /* 0x0000000319197211 */ /* 0x000fe400030f0eff */
[----:B------:R-:W-:Y:S01]  /*2eb0*/  LEA R26, P6, R27, R2, 0x1 ;  /* 0x000000021b1a7211 */ /* 0x000fe200078c08ff */
[----:B------:R-:W-:Y:S01]  /*2ec0*/  STSM.16.M88.4 [R28], R32 ;  /* 0x000000201c007844 */ /* 0x000fe20000000200 */
[----:B------:R-:W-:Y:S01]  /*2ed0*/  BAR.SYNC.DEFER_BLOCKING 0x0 ;  /* 0x0000000000007b1d */ /* 0x000fe20000010000 */
[----:B0-----:R-:W-:-:S05]  /*2ee0*/  PRMT R14, R20, 0x7632, R14 ;  /* 0x00007632140e7816 */ /* 0x001fca000000000e */
[----:B------:R-:W0:Y:S02]  /*2ef0*/  LDS.128 R8, [R12+UR12] ;  /* 0x0000000c0c087984 */ /* 0x000e240008000c00 */
[----:B------:R-:W-:Y:S06]  /*2f00*/  BAR.SYNC.DEFER_BLOCKING 0x0 ;  /* 0x0000000000007b1d */ /* 0x000fec0000010000 */
[----:B------:R-:W-:Y:S02]  /*2f10*/  STSM.16.M88.4 [R28], R40 ;  /* 0x000000281c007844 */ /* 0x000fe40000000200 */
[----:B------:R-:W-:Y:S06]  /*2f20*/  BAR.SYNC.DEFER_BLOCKING 0x0 ;  /* 0x0000000000007b1d */ /* 0x000fec0000010000 */
[----:B------:R-:W1:Y:S02]  /*2f30*/  LDS.128 R4, [R12+UR12] ;  /* 0x0000000c0c047984 */ /* 0x000e640008000c00 */
[----:B------:R-:W-:Y:S06]  /*2f40*/  BAR.SYNC.DEFER_BLOCKING 0x0 ;  /* 0x0000000000007b1d */ /* 0x000fec0000010000 */
[----:B------:R-:W-:Y:S02]  /*2f50*/  STSM.16.M88.4 [R28], R48 ;  /* 0x000000301c007844 */ /* 0x000fe40000000200 */
[----:B------:R-:W-:Y:S06]  /*2f60*/  BAR.SYNC.DEFER_BLOCKING 0x0 ;  /* 0x0000000000007b1d */ /* 0x000fec0000010000 */
[----:B------:R2:W-:Y:S01]  /*2f70*/  @P5 STG.E.U16 desc[UR16][R16.64], R20 ;  /* 0x0000001410005986 */ /* 0x0005e2000c101510 */
[----:B------:R-:W-:-:S02]  /*2f80*/  ISETP.LT.AND P5, PT, R13, UR7, !P0 ;  /* 0x000000070d007c0c */ /* 0x000fc4000c7a1270 */
[----:B------:R-:W-:Y:S01]  /*2f90*/  LOP3.LUT R13, R15, 0xc, RZ, 0xfc, !PT ;  /* 0x0000000c0f0d7812 */ /* 0x000fe200078efcff */
[----:B------:R3:W-:Y:S03]  /*2fa0*/  @P4 STG.E.U16 desc[UR16][R18.64], R21 ;  /* 0x0000001512004986 */ /* 0x0007e6000c101510 */
[----:B------:R-:W-:Y:S01]  /*2fb0*/  ISETP.LT.AND P4, PT, R13, UR7, !P0 ;  /* 0x000000070d007c0c */ /* 0x000fe2000c781270 */
[----:B------:R4:W-:Y:S01]  /*2fc0*/  @P3 STG.E.U16 desc[UR16][R24.64], R22 ;  /* 0x0000001618003986 */ /* 0x0009e2000c101510 */
[----:B------:R-:W-:Y:S01]  /*2fd0*/  LOP3.LUT R13, R15, 0xe, RZ, 0xfc, !PT ;  /* 0x0000000e0f0d7812 */ /* 0x000fe200078efcff */
[C---:B--2---:R-:W-:Y:S01]  /*2fe0*/  IMAD R17, R0.reuse, 0x2, R27 ;  /* 0x0000000200117824 */ /* 0x044fe200078e021b */
[----:B------:R-:W-:Y:S02]  /*2ff0*/  LEA.HI.X.SX32 R27, R27, R3, 0x1, P6 ;  /* 0x000000031b1b7211 */ /* 0x000fe400030f0eff */
[----:B------:R-:W-:Y:S01]  /*3000*/  ISETP.LT.AND P3, PT, R13, UR7, !P0 ;  /* 0x000000070d007c0c */ /* 0x000fe2000c761270 */
[----:B------:R-:W-:Y:S01]  /*3010*/  IMAD R29, R0, 0x2, R17 ;  /* 0x00000002001d7824 */ /* 0x000fe200078e0211 */
[----:B------:R-:W-:Y:S01]  /*3020*/  LEA R16, P6, R17, R2, 0x1 ;  /* 0x0000000211107211 */ /* 0x000fe200078c08ff */
[----:B------:R-:W-:Y:S01]  /*3030*/  @P2 STG.E.U16 desc[UR16][R26.64], R23 ;  /* 0x000000171a002986 */ /* 0x000fe2000c101510 */
[----:B------:R-:W-:-:S02]  /*3040*/  LOP3.LUT R13, R15, 0x10, RZ, 0xfc, !PT ;  /* 0x000000100f0d7812 */ /* 0x000fc400078efcff */
[-C--:B------:R-:W-:Y:S02]  /*3050*/  LEA.HI.X.SX32 R17, R17, R3.reuse, 0x1, P6 ;  /* 0x0000000311117211 */ /* 0x080fe400030f0eff */
[-C--:B---3--:R-:W-:Y:S02]  /*3060*/  LEA R18, P6, R29, R2.reuse, 0x1 ;  /* 0x000000021d127211 */ /* 0x088fe400078c08ff */
[----:B------:R-:W-:Y:S01]  /*3070*/  PRMT R21, R21, 0x7632, R21 ;  /* 0x0000763215157816 */ /* 0x000fe20000000015 */
[----:B------:R2:W-:Y:S01]  /*3080*/  @P1 STG.E.U16 desc[UR16][R16.64], R14 ;  /* 0x0000000e10001986 */ /* 0x0005e2000c101510 */
[----:B------:R-:W-:Y:S01]  /*3090*/  LEA.HI.X.SX32 R19, R29, R3, 0x1, P6 ;  /* 0x000000031d137211 */ /* 0x000fe200030f0eff */
[C---:B------:R-:W-:Y:S01]  /*30a0*/  IMAD R29, R0.reuse, 0x2, R29 ;  /* 0x00000002001d7824 */ /* 0x040fe200078e021d */
[----:B------:R-:W-:Y:S02]  /*30b0*/  ISETP.LT.AND P2, PT, R13, UR7, !P0 ;  /* 0x000000070d007c0c */ /* 0x000fe4000c741270 */
[----:B------:R-:W-:Y:S01]  /*30c0*/  LOP3.LUT R13, R15, 0x12, RZ, 0xfc, !PT ;  /* 0x000000120f0d7812 */ /* 0x000fe200078efcff */
[----:B----4-:R-:W-:Y:S01]  /*30d0*/  IMAD R25, R0, 0x2, R29 ;  /* 0x0000000200197824 */ /* 0x010fe200078e021d */
[----:B------:R-:W-:Y:S01]  /*30e0*/  LEA R20, P6, R29, R2, 0x1 ;  /* 0x000000021d147211 */ /* 0x000fe200078c08ff */
[----:B------:R3:W-:Y:S01]  /*30f0*/  @P5 STG.E.U16 desc[UR16][R18.64], R21 ;  /* 0x0000001512005986 */ /* 0x0007e2000c101510 */
[----:B------:R-:W-:-:S02]  /*3100*/  ISETP.LT.AND P1, PT, R13, UR7, !P0 ;  /* 0x000000070d007c0c */ /* 0x000fc4000c721270 */
[----:B------:R-:W-:Y:S02]  /*3110*/  LOP3.LUT R13, R15, 0x14, RZ, 0xfc, !PT ;  /* 0x000000140f0d7812 */ /* 0x000fe400078efcff */
[----:B--2---:R-:W-:Y:S01]  /*3120*/  PRMT R14, R23, 0x7632, R14 ;  /* 0x00007632170e7816 */ /* 0x004fe2000000000e */
[----:B------:R-:W-:Y:S01]  /*3130*/  IMAD R23, R0, 0x2, R25 ;  /* 0x0000000200177824 */ /* 0x000fe200078e0219 */
[----:B------:R-:W-:Y:S02]  /*3140*/  ISETP.LT.AND P5, PT, R13, UR7, !P0 ;  /* 0x000000070d007c0c */ /* 0x000fe4000c7a1270 */
[----:B------:R-:W-:Y:S02]  /*3150*/  LOP3.LUT R13, R15, 0x16, RZ, 0xfc, !PT ;  /* 0x000000160f0d7812 */ /* 0x000fe400078efcff */
[----:B---3--:R-:W-:Y:S02]  /*3160*/  LEA.HI.X.SX32 R21, R29, R3, 0x1, P6 ;  /* 0x000000031d157211 */ /* 0x008fe400030f0eff */
[----:B------:R-:W-:-:S02]  /*3170*/  LEA R16, P6, R25, R2, 0x1 ;  /* 0x0000000219107211 */ /* 0x000fc400078c08ff */
[----:B------:R-:W-:Y:S02]  /*3180*/  PRMT R19, R22, 0x7632, R19 ;  /* 0x0000763216137816 */ /* 0x000fe40000000013 */
[----:B------:R-:W-:Y:S01]  /*3190*/  LEA.HI.X.SX32 R17, R25, R3, 0x1, P6 ;  /* 0x0000000319117211 */ /* 0x000fe200030f0eff */
[C---:B------:R-:W-:Y:S01]  /*31a0*/  IMAD R25, R0.reuse, 0x2, R23 ;  /* 0x0000000200197824 */ /* 0x040fe200078e0217 */
[----:B------:R-:W-:Y:S01]  /*31b0*/  LEA R18, P6, R23, R2, 0x1 ;  /* 0x0000000217127211 */ /* 0x000fe200078c08ff */
[----:B------:R2:W-:Y:S01]  /*31c0*/  @P4 STG.E.U16 desc[UR16][R20.64], R19 ;  /* 0x0000001314004986 */ /* 0x0005e2000c101510 */
[----:B------:R-:W-:Y:S01]  /*31d0*/  ISETP.LT.AND P4, PT, R13, UR7, !P0 ;  /* 0x000000070d007c0c */ /* 0x000fe2000c781270 */
[----:B------:R-:W-:Y:S01]  /*31e0*/  IMAD R27, R0, 0x2, R25 ;  /* 0x00000002001b7824 */ /* 0x000fe200078e0219 */
[----:B------:R-:W-:Y:S01]  /*31f0*/  LOP3.LUT R13, R15, 0x18, RZ, 0xfc, !PT ;  /* 0x000000180f0d7812 */ /* 0x000fe200078efcff */
[----:B------:R0:W-:Y:S03]  /*3200*/  @P3 STG.E.U16 desc[UR16][R16.64], R14 ;  /* 0x0000000e10003986 */ /* 0x0001e6000c101510 */
[----:B------:R-:W-:-:S02]  /*3210*/  ISETP.LT.AND P3, PT, R13, UR7, !P0 ;  /* 0x000000070d007c0c */ /* 0x000fc4000c761270 */
[----:B------:R-:W-:Y:S02]  /*3220*/  LOP3.LUT R13, R15, 0x1a, RZ, 0xfc, !PT ;  /* 0x0000001a0f0d7812 */ /* 0x000fe400078efcff */
[-C--:B--2---:R-:W-:Y:S02]  /*3230*/  LEA.HI.X.SX32 R19, R23, R3.reuse, 0x1, P6 ;  /* 0x0000000317137211 */ /* 0x084fe400030f0eff */
[CC--:B------:R-:W-:Y:S02]  /*3240*/  LEA R22, P6, R25.reuse, R2.reuse, 0x1 ;  /* 0x0000000219167211 */ /* 0x0c0fe400078c08ff */
[----:B0-----:R-:W-:Y:S01]  /*3250*/  PRMT R14, R8, 0x7632, R14 ;  /* 0x00007632080e7816 */ /* 0x001fe2000000000e */
[----:B------:R-:W-:Y:S01]  /*3260*/  @P2 STG.E.U16 desc[UR16][R18.64], R8 ;  /* 0x0000000812002986 */ /* 0x000fe2000c101510 */
[----:B------:R-:W-:Y:S01]  /*3270*/  LEA.HI.X.SX32 R23, R25, R3, 0x1, P6 ;  /* 0x0000000319177211 */ /* 0x000fe200030f0eff */
[----:B------:R-:W-:Y:S01]  /*3280*/  IMAD R25, R0, 0x2, R27 ;  /* 0x0000000200197824 */ /* 0x000fe200078e021b */
[----:B------:R-:W-:-:S02]  /*3290*/  LEA R20, P6, R27, R2, 0x1 ;  /* 0x000000021b147211 */ /* 0x000fc400078c08ff */
[----:B------:R-:W-:Y:S01]  /*32a0*/  ISETP.LT.AND P2, PT, R13, UR7, !P0 ;  /* 0x000000070d007c0c */ /* 0x000fe2000c741270 */
[----:B------:R0:W-:Y:S01]  /*32b0*/  @P1 STG.E.U16 desc[UR16][R22.64], R9 ;  /* 0x0000000916001986 */ /* 0x0001e2000c101510 */
[-C--:B------:R-:W-:Y:S02]  /*32c0*/  LEA.HI.X.SX32 R21, R27, R3.reuse, 0x1, P6 ;  /* 0x000000031b157211 */ /* 0x080fe400030f0eff */
[----:B------:R-:W-:Y:S02]  /*32d0*/  LEA R16, P6, R25, R2, 0x1 ;  /* 0x0000000219107211 */ /* 0x000fe400078c08ff */
[----:B------:R-:W-:Y:S01]  /*32e0*/  LOP3.LUT R13, R15, 0x1c, RZ, 0xfc, !PT ;  /* 0x0000001c0f0d7812 */ /* 0x000fe200078efcff */
[----:B------:R2:W-:Y:S01]  /*32f0*/  @P5 STG.E.U16 desc[UR16][R20.64], R10 ;  /* 0x0000000a14005986 */ /* 0x0005e2000c101510 */
[----:B------:R-:W-:Y:S01]  /*3300*/  LEA.HI.X.SX32 R17, R25, R3, 0x1, P6 ;  /* 0x0000000319117211 */ /* 0x000fe200030f0eff */
[----:B------:R-:W-:Y:S01]  /*3310*/  IMAD R25, R0, 0x2, R25 ;  /* 0x0000000200197824 */ /* 0x000fe200078e0219 */
[----:B------:R-:W-:-:S02]  /*3320*/  ISETP.LT.AND P1, PT, R13, UR7, !P0 ;  /* 0x000000070d007c0c */ /* 0x000fc4000c721270 */
[----:B------:R-:W-:Y:S01]  /*3330*/  LOP3.LUT R13, R15, 0x1e, RZ, 0xfc, !PT ;  /* 0x0000001e0f0d7812 */ /* 0x000fe200078efcff */
[C---:B0-----:R-:W-:Y:S01]  /*3340*/  IMAD R23, R0.reuse, 0x2, R25 ;  /* 0x0000000200177824 */ /* 0x041fe200078e0219 */
[----:B------:R-:W-:Y:S01]  /*3350*/  LEA R18, P6, R25, R2, 0x1 ;  /* 0x0000000219127211 */ /* 0x000fe200078c08ff */
[----:B------:R0:W-:Y:S01]  /*3360*/  @P4 STG.E.U16 desc[UR16][R16.64], R11 ;  /* 0x0000000b10004986 */ /* 0x0001e2000c101510 */
[----:B------:R-:W-:Y:S02]  /*3370*/  ISETP.LT.AND P5, PT, R13, UR7, !P0 ;  /* 0x000000070d007c0c */ /* 0x000fe4000c7a1270 */
[----:B------:R-:W-:Y:S01]  /*3380*/  LOP3.LUT R13, R15, 0x20, RZ, 0xfc, !PT ;  /* 0x000000200f0d7812 */ /* 0x000fe200078efcff */
[----:B--2---:R-:W-:Y:S01]  /*3390*/  IMAD R21, R0, 0x2, R23 ;  /* 0x0000000200157824 */ /* 0x004fe200078e0217 */
[----:B------:R-:W-:Y:S02]  /*33a0*/  LEA.HI.X.SX32 R19, R25, R3, 0x1, P6 ;  /* 0x0000000319137211 */ /* 0x000fe400030f0eff */
[----:B------:R-:W-:-:S02]  /*33b0*/  ISETP.LT.AND P4, PT, R13, UR7, !P0 ;  /* 0x000000070d007c0c */ /* 0x000fc4000c781270 */
[-C--:B------:R-:W-:Y:S01]  /*33c0*/  LEA R8, P6, R23, R2.reuse, 0x1 ;  /* 0x0000000217087211 */ /* 0x080fe200078c08ff */
[----:B------:R2:W-:Y:S01]  /*33d0*/  @P3 STG.E.U16 desc[UR16][R18.64], R14 ;  /* 0x0000000e12003986 */ /* 0x0005e2000c101510 */
[----:B------:R-:W-:Y:S02]  /*33e0*/  LOP3.LUT R13, R15, 0x22, RZ, 0xfc, !PT ;  /* 0x000000220f0d7812 */ /* 0x000fe400078efcff */
[----:B0-----:R-:W-:Y:S02]  /*33f0*/  PRMT R17, R9, 0x7632, R17 ;  /* 0x0000763209117816 */ /* 0x001fe40000000011 */
[----:B------:R-:W-:Y:S01]  /*3400*/  LEA.HI.X.SX32 R9, R23, R3, 0x1, P6 ;  /* 0x0000000317097211 */ /* 0x000fe200030f0eff */
[----:B------:R-:W-:Y:S01]  /*3410*/  IMAD R23, R0, 0x2, R21 ;  /* 0x0000000200177824 */ /* 0x000fe200078e0215 */
[----:B------:R-:W-:Y:S02]  /*3420*/  ISETP.LT.AND P3, PT, R13, UR7, !P0 ;  /* 0x000000070d007c0c */ /* 0x000fe4000c761270 */
[----:B------:R-:W-:Y:S01]  /*3430*/  LEA R16, P6, R21, R2, 0x1 ;  /* 0x0000000215107211 */ /* 0x000fe200078c08ff */
[----:B------:R0:W-:Y:S01]  /*3440*/  @P2 STG.E.U16 desc[UR16][R8.64], R17 ;  /* 0x0000001108002986 */ /* 0x0001e2000c101510 */
[----:B------:R-:W-:-:S02]  /*3450*/  LOP3.LUT R13, R15, 0x24, RZ, 0xfc, !PT ;  /* 0x000000240f0d7812 */ /* 0x000fc400078efcff */
[----:B--2---:R-:W-:Y:S02]  /*3460*/  PRMT R14, R11, 0x7632, R14 ;  /* 0x000076320b0e7816 */ /* 0x004fe4000000000e */
[----:B------:R-:W-:Y:S01]  /*3470*/  ISETP.LT.AND P2, PT, R13, UR7, !P0 ;  /* 0x000000070d007c0c */ /* 0x000fe2000c741270 */
[----:B------:R-:W-:Y:S01]  /*3480*/  IMAD R13, R0, 0x2, R23 ;  /* 0x00000002000d7824 */ /* 0x000fe200078e0217 */
[----:B-1----:R-:W-:-:S03]  /*3490*/  PRMT R22, R5, 0x7632, R22 ;  /* 0x0000763205167816 */ /* 0x002fc60000000016 */
[----:B------:R-:W-:Y:S01]  /*34a0*/  IMAD R11, R0, 0x2, R13 ;  /* 0x00000002000b7824 */ /* 0x000fe200078e020d */
[-C--:B0-----:R-:W-:Y:S02]  /*34b0*/  LEA.HI.X.SX32 R17, R21, R3.reuse, 0x1, P6 ;  /* 0x0000000315117211 */ /* 0x081fe400030f0eff */
[----:B------:R-:W-:Y:S02]  /*34c0*/  PRMT R9, R10, 0x7632, R9 ;  /* 0x000076320a097816 */ /* 0x000fe40000000009 */
[----:B------:R-:W-:Y:S02]  /*34d0*/  LEA R20, P6, R23, R2, 0x1 ;  /* 0x0000000217147211 */ /* 0x000fe400078c08ff */
[----:B------:R-:W-:Y:S01]  /*34e0*/  LOP3.LUT R10, R15, 0x26, RZ, 0xfc, !PT ;  /* 0x000000260f0a7812 */ /* 0x000fe200078efcff */
[----:B------:R0:W-:Y:S01]  /*34f0*/  @P1 STG.E.U16 desc[UR16][R16.64], R9 ;  /* 0x0000000910001986 */ /* 0x0001e2000c101510 */
[----:B------:R-:W-:Y:S02]  /*3500*/  LEA.HI.X.SX32 R21, R23, R3, 0x1, P6 ;  /* 0x0000000317157211 */ /* 0x000fe400030f0eff */
[----:B------:R-:W-:-:S02]  /*3510*/  ISETP.LT.AND P1, PT, R10, UR7, !P0 ;  /* 0x000000070a007c0c */ /* 0x000fc4000c721270 */
[-C--:B------:R-:W-:Y:S01]  /*3520*/  LEA R8, P6, R13, R2.reuse, 0x1 ;  /* 0x000000020d087211 */ /* 0x080fe200078c08ff */
[----:B------:R-:W-:Y:S01]  /*3530*/  @P5 STG.E.U16 desc[UR16][R20.64], R14 ;  /* 0x0000000e14005986 */ /* 0x000fe2000c101510 */
[----:B------:R-:W-:Y:S02]  /*3540*/  LOP3.LUT R10, R15, 0x28, RZ, 0xfc, !PT ;  /* 0x000000280f0a7812 */ /* 0x000fe400078efcff */
[----:B0-----:R-:W-:Y:S01]  /*3550*/  LEA.HI.X.SX32 R9, R13, R3, 0x1, P6 ;  /* 0x000000030d097211 */ /* 0x001fe200030f0eff */
[----:B------:R-:W-:Y:S01]  /*3560*/  IMAD R17, R0, 0x2, R11 ;  /* 0x0000000200117824 */ /* 0x000fe200078e020b */
[----:B------:R-:W-:Y:S02]  /*3570*/  ISETP.LT.AND P6, PT, R10, UR7, !P0 ;  /* 0x000000070a007c0c */ /* 0x000fe4000c7c1270 */
[-C--:B------:R-:W-:Y:S01]  /*3580*/  LEA R10, P5, R11, R2.reuse, 0x1 ;  /* 0x000000020b0a7211 */ /* 0x080fe200078a08ff */
[----:B------:R0:W-:Y:S01]  /*3590*/  @P4 STG.E.U16 desc[UR16][R8.64], R4 ;  /* 0x0000000408004986 */ /* 0x0001e2000c101510 */
[----:B------:R-:W-:Y:S01]  /*35a0*/  IMAD R23, R0, 0x2, R17 ;  /* 0x0000000200177824 */ /* 0x000fe200078e0211 */
[----:B------:R-:W-:-:S02]  /*35b0*/  LEA R16, P4, R17, R2, 0x1 ;  /* 0x0000000211107211 */ /* 0x000fc400078808ff */
[-C--:B------:R-:W-:Y:S02]  /*35c0*/  LEA.HI.X.SX32 R11, R11, R3.reuse, 0x1, P5 ;  /* 0x000000030b0b7211 */ /* 0x080fe400028f0eff */
[----:B------:R-:W-:Y:S02]  /*35d0*/  LEA.HI.X.SX32 R17, R17, R3, 0x1, P4 ;  /* 0x0000000311117211 */ /* 0x000fe400020f0eff */
[----:B------:R-:W-:Y:S01]  /*35e0*/  LOP3.LUT R13, R15, 0x2a, RZ, 0xfc, !PT ;  /* 0x0000002a0f0d7812 */ /* 0x000fe200078efcff */
[----:B------:R-:W-:Y:S01]  /*35f0*/  @P3 STG.E.U16 desc[UR16][R10.64], R5 ;  /* 0x000000050a003986 */ /* 0x000fe2000c101510 */
[----:B------:R-:W-:Y:S02]  /*3600*/  LEA R18, P3, R23, R2, 0x1 ;  /* 0x0000000217127211 */ /* 0x000fe400078608ff */
[C---:B0-----:R-:W-:Y:S01]  /*3610*/  LOP3.LUT R9, R15.reuse, 0x2e, RZ, 0xfc, !PT ;  /* 0x0000002e0f097812 */ /* 0x041fe200078efcff */
[----:B------:R0:W-:Y:S01]  /*3620*/  @P2 STG.E.U16 desc[UR16][R16.64], R6 ;  /* 0x0000000610002986 */ /* 0x0001e2000c101510 */
[----:B------:R-:W-:-:S02]  /*3630*/  LOP3.LUT R8, R15, 0x30, RZ, 0xfc, !PT ;  /* 0x000000300f087812 */ /* 0x000fc400078efcff */
[----:B------:R-:W-:Y:S01]  /*3640*/  LEA.HI.X.SX32 R19, R23, R3, 0x1, P3 ;  /* 0x0000000317137211 */ /* 0x000fe200018f0eff */
[----:B------:R-:W-:Y:S01]  /*3650*/  IMAD R23, R0, 0x2, R23 ;  /* 0x0000000200177824 */ /* 0x000fe200078e0217 */
[----:B------:R-:W-:Y:S02]  /*3660*/  ISETP.LT.AND P3, PT, R9, UR7, !P0 ;  /* 0x0000000709007c0c */ /* 0x000fe4000c761270 */
[----:B------:R-:W-:Y:S01]  /*3670*/  ISETP.LT.AND P2, PT, R8, UR7, !P0 ;  /* 0x0000000708007c0c */ /* 0x000fe2000c741270 */
[----:B------:R-:W-:Y:S01]  /*3680*/  @P1 STG.E.U16 desc[UR16][R18.64], R7 ;  /* 0x0000000712001986 */ /* 0x000fe2000c101510 */
[----:B------:R-:W-:Y:S01]  /*3690*/  ISETP.LT.AND P5, PT, R13, UR7, !P0 ;  /* 0x000000070d007c0c */ /* 0x000fe2000c7a1270 */
[C---:B------:R-:W-:Y:S01]  /*36a0*/  IMAD R25, R0.reuse, 0x2, R23 ;  /* 0x0000000200197824 */ /* 0x040fe200078e0217 */
[----:B------:R-:W-:Y:S01]  /*36b0*/  LEA R20, P1, R23, R2, 0x1 ;  /* 0x0000000217147211 */ /* 0x000fe200078208ff */
[----:B------:R1:W2:Y:S01]  /*36c0*/  LDS.128 R8, [R12+UR12] ;  /* 0x0000000c0c087984 */ /* 0x0002a20008000c00 */
[----:B------:R-:W-:Y:S01]  /*36d0*/  LOP3.LUT R13, R15, 0x2c, RZ, 0xfc, !PT ;  /* 0x0000002c0f0d7812 */ /* 0x000fe200078efcff */
[----:B0-----:R-:W-:Y:S01]  /*36e0*/  IMAD R17, R0, 0x2, R25 ;  /* 0x0000000200117824 */ /* 0x001fe200078e0219 */
[----:B------:R-:W-:-:S02]  /*36f0*/  PRMT R14, R4, 0x7632, R14 ;  /* 0x00007632040e7816 */ /* 0x000fc4000000000e */
[-C--:B------:R-:W-:Y:S02]  /*3700*/  LEA.HI.X.SX32 R21, R23, R3.reuse, 0x1, P1 ;  /* 0x0000000317157211 */ /* 0x080fe400008f0eff */
[----:B------:R-:W-:Y:S02]  /*3710*/  ISETP.LT.AND P4, PT, R13, UR7, !P0 ;  /* 0x000000070d007c0c */ /* 0x000fe4000c781270 */
[-C--:B------:R-:W-:Y:S01]  /*3720*/  LEA R4, P1, R25, R2.reuse, 0x1 ;  /* 0x0000000219047211 */ /* 0x080fe200078208ff */
[----:B------:R-:W-:Y:S01]  /*3730*/  @P6 STG.E.U16 desc[UR16][R20.64], R14 ;  /* 0x0000000e14006986 */ /* 0x000fe2000c101510 */
[----:B------:R-:W-:Y:S02]  /*3740*/  LOP3.LUT R13, R15, 0x32, RZ, 0xfc, !PT ;  /* 0x000000320f0d7812 */ /* 0x000fe400078efcff */
[-C--:B------:R-:W-:Y:S02]  /*3750*/  LEA.HI.X.SX32 R5, R25, R3.reuse, 0x1, P1 ;  /* 0x0000000319057211 */ /* 0x080fe400008f0eff */
[----:B------:R-:W-:Y:S01]  /*3760*/  ISETP.LT.AND P1, PT, R13, UR7, !P0 ;  /* 0x000000070d007c0c */ /* 0x000fe2000c721270 */
[C---:B------:R-:W-:Y:S01]  /*3770*/  IMAD R13, R0.reuse, 0x2, R17 ;  /* 0x00000002000d7824 */ /* 0x040fe200078e0211 */
[----:B------:R-:W-:Y:S01]  /*3780*/  LEA R16, P6, R17, R2, 0x1 ;  /* 0x0000000211107211 */ /* 0x000fe200078c08ff */
[----:B------:R0:W-:Y:S01]  /*3790*/  @P5 STG.E.U16 desc[UR16][R4.64], R22 ;  /* 0x0000001604005986 */ /* 0x0001e2000c101510 */
[----:B-1----:R-:W-:Y:S01]  /*37a0*/  LOP3.LUT R12, R15, 0x34, RZ, 0xfc, !PT ;  /* 0x000000340f0c7812 */ /* 0x002fe200078efcff */
[----:B------:R-:W-:Y:S01]  /*37b0*/  IMAD R19, R0, 0x2, R13 ;  /* 0x0000000200137824 */ /* 0x000fe200078e020d */
[----:B------:R-:W-:-:S02]  /*37c0*/  LEA.HI.X.SX32 R17, R17, R3, 0x1, P6 ;  /* 0x0000000311117211 */ /* 0x000fc400030f0eff */
[----:B------:R-:W-:Y:S02]  /*37d0*/  ISETP.LT.AND P5, PT, R12, UR7, !P0 ;  /* 0x000000070c007c0c */ /* 0x000fe4000c7a1270 */
[----:B------:R-:W-:Y:S02]  /*37e0*/  LEA R12, P6, R13, R2, 0x1 ;  /* 0x000000020d0c7211 */ /* 0x000fe400078c08ff */
[----:B------:R-:W-:Y:S01]  /*37f0*/  PRMT R18, R7, 0x7632, R18 ;  /* 0x0000763207127816 */ /* 0x000fe20000000012 */
[----:B------:R-:W-:Y:S01]  /*3800*/  IMAD R7, R0, 0x2, R19 ;  /* 0x0000000200077824 */ /* 0x000fe200078e0213 */
[----:B------:R-:W-:Y:S02]  /*3810*/  LEA.HI.X.SX32 R13, R13, R3, 0x1, P6 ;  /* 0x000000030d0d7211 */ /* 0x000fe400030f0eff */
[----:B0-----:R-:W-:Y:S02]  /*3820*/  PRMT R5, R6, 0x7632, R5 ;  /* 0x0000763206057816 */ /* 0x001fe40000000005 */
[----:B------:R-:W-:-:S02]  /*3830*/  LOP3.LUT R6, R15, 0x36, RZ, 0xfc, !PT ;  /* 0x000000360f067812 */ /* 0x000fc400078efcff */
[----:B------:R-:W-:Y:S01]  /*3840*/  LEA R4, P6, R19, R2, 0x1 ;  /* 0x0000000213047211 */ /* 0x000fe200078c08ff */
[----:B------:R0:W-:Y:S01]  /*3850*/  @P4 STG.E.U16 desc[UR16][R16.64], R5 ;  /* 0x0000000510004986 */ /* 0x0001e2000c101510 */
[----:B------:R-:W-:Y:S02]  /*3860*/  ISETP.LT.AND P4, PT, R6, UR7, !P0 ;  /* 0x0000000706007c0c */ /* 0x000fe4000c781270 */
[C---:B------:R-:W-:Y:S01]  /*3870*/  LOP3.LUT R6, R15.reuse, 0x38, RZ, 0xfc, !PT ;  /* 0x000000380f067812 */ /* 0x040fe200078efcff */
[----:B------:R1:W-:Y:S01]  /*3880*/  @P3 STG.E.U16 desc[UR16][R12.64], R18 ;  /* 0x000000120c003986 */ /* 0x0003e2000c101510 */
[----:B------:R-:W-:Y:S02]  /*3890*/  LOP3.LUT R14, R15, 0x3a, RZ, 0xfc, !PT ;  /* 0x0000003a0f0e7812 */ /* 0x000fe400078efcff */
[----:B------:R-:W-:Y:S01]  /*38a0*/  ISETP.LT.AND P3, PT, R6, UR7, !P0 ;  /* 0x0000000706007c0c */ /* 0x000fe2000c761270 */
[----:B0-----:R-:W-:Y:S01]  /*38b0*/  IMAD R17, R0, 0x2, R7 ;  /* 0x0000000200117824 */ /* 0x001fe200078e0207 */
[----:B------:R-:W-:-:S02]  /*38c0*/  LEA.HI.X.SX32 R5, R19, R3, 0x1, P6 ;  /* 0x0000000313057211 */ /* 0x000fc400030f0eff */
[CC--:B------:R-:W-:Y:S01]  /*38d0*/  LEA R6, P6, R7.reuse, R2.reuse, 0x1 ;  /* 0x0000000207067211 */ /* 0x0c0fe200078c08ff */
[C---:B------:R-:W-:Y:S02]  /*38e0*/  IMAD R19, R0.reuse, 0x2, R17 ;  /* 0x0000000200137824 */ /* 0x040fe400078e0211 */
[----:B--2---:R-:W-:Y:S01]  /*38f0*/  @P2 STG.E.U16 desc[UR16][R4.64], R8 ;  /* 0x0000000804002986 */ /* 0x004fe2000c101510 */
[----:B------:R-:W-:Y:S01]  /*3900*/  LEA.HI.X.SX32 R7, R7, R3, 0x1, P6 ;  /* 0x0000000307077211 */ /* 0x000fe200030f0eff */
[----:B------:R-:W-:Y:S01]  /*3910*/  IMAD R21, R0, 0x2, R19 ;  /* 0x0000000200157824 */ /* 0x000fe200078e0213 */
[-C--:B------:R-:W-:Y:S02]  /*3920*/  LEA R16, P6, R17, R2.reuse, 0x1 ;  /* 0x0000000211107211 */ /* 0x080fe400078c08ff */
[----:B------:R-:W-:Y:S01]  /*3930*/  ISETP.LT.AND P2, PT, R14, UR7, !P0 ;  /* 0x000000070e007c0c */ /* 0x000fe2000c741270 */
[----:B------:R-:W-:Y:S01]  /*3940*/  IMAD R23, R0, 0x2, R21 ;  /* 0x0000000200177824 */ /* 0x000fe200078e0215 */
[----:B------:R0:W-:Y:S01]  /*3950*/  @P1 STG.E.U16 desc[UR16][R6.64], R9 ;  /* 0x0000000906001986 */ /* 0x0001e2000c101510 */
[----:B-1----:R-:W-:-:S02]  /*3960*/  LEA R12, P1, R19, R2, 0x1 ;  /* 0x00000002130c7211 */ /* 0x002fc400078208ff */
[C---:B------:R-:W-:Y:S01]  /*3970*/  IMAD R25, R0.reuse, 0x2, R23 ;  /* 0x0000000200197824 */ /* 0x040fe200078e0217 */
[-C--:B------:R-:W-:Y:S02]  /*3980*/  LEA.HI.X.SX32 R17, R17, R3.reuse, 0x1, P6 ;  /* 0x0000000311117211 */ /* 0x080fe400030f0eff */
[-C--:B------:R-:W-:Y:S01]  /*3990*/  LEA R18, P6, R21, R2.reuse, 0x1 ;  /* 0x0000000215127211 */ /* 0x080fe200078c08ff */
[----:B------:R-:W-:Y:S01]  /*39a0*/  IMAD R0, R0, 0x2, R25 ;  /* 0x0000000200007824 */ /* 0x000fe200078e0219 */
[-C--:B------:R-:W-:Y:S01]  /*39b0*/  LEA.HI.X.SX32 R13, R19, R3.reuse, 0x1, P1 ;  /* 0x00000003130d7211 */ /* 0x080fe200008f0eff */
[----:B------:R1:W-:Y:S01]  /*39c0*/  @P5 STG.E.U16 desc[UR16][R16.64], R10 ;  /* 0x0000000a10005986 */ /* 0x0003e2000c101510 */
[----:B------:R-:W-:Y:S02]  /*39d0*/  LOP3.LUT R14, R15, 0x3c, RZ, 0xfc, !PT ;  /* 0x0000003c0f0e7812 */ /* 0x000fe400078efcff */
[----:B0-----:R-:W-:Y:S01]  /*39e0*/  LEA R6, P1, R25, R2, 0x1 ;  /* 0x0000000219067211 */ /* 0x001fe200078208ff */
[----:B------:R1:W-:Y:S01]  /*39f0*/  @P4 STG.E.U16 desc[UR16][R12.64], R11 ;  /* 0x0000000b0c004986 */ /* 0x0003e2000c101510 */
[----:B------:R-:W-:-:S02]  /*3a00*/  LEA.HI.X.SX32 R19, R21, R3, 0x1, P6 ;  /* 0x0000000315137211 */ /* 0x000fc400030f0eff */
[----:B------:R-:W-:Y:S02]  /*3a10*/  LEA R4, P6, R23, R2, 0x1 ;  /* 0x0000000217047211 */ /* 0x000fe400078c08ff */
[----:B------:R-:W-:Y:S02]  /*3a20*/  LOP3.LUT R15, R15, 0x3e, RZ, 0xfc, !PT ;  /* 0x0000003e0f0f7812 */ /* 0x000fe400078efcff */
[-C--:B------:R-:W-:Y:S02]  /*3a30*/  LEA.HI.X.SX32 R7, R25, R3.reuse, 0x1, P1 ;  /* 0x0000000319077211 */ /* 0x080fe400008f0eff */
[----:B------:R-:W-:Y:S02]  /*3a40*/  ISETP.LT.AND P1, PT, R14, UR7, !P0 ;  /* 0x000000070e007c0c */ /* 0x000fe4000c721270 */
[----:B------:R-:W-:Y:S02]  /*3a50*/  LEA.HI.X.SX32 R5, R23, R3, 0x1, P6 ;  /* 0x0000000317057211 */ /* 0x000fe400030f0eff */
[----:B------:R-:W-:-:S02]  /*3a60*/  ISETP.LT.AND P0, PT, R15, UR7, !P0 ;  /* 0x000000070f007c0c */ /* 0x000fc4000c701270 */
[----:B------:R-:W-:Y:S02]  /*3a70*/  LEA R2, P6, R0, R2, 0x1 ;  /* 0x0000000200027211 */ /* 0x000fe400078c08ff */
[----:B------:R-:W-:Y:S02]  /*3a80*/  PRMT R9, R8, 0x7632, R9 ;  /* 0x0000763208097816 */ /* 0x000fe40000000009 */
[----:B------:R-:W-:Y:S02]  /*3a90*/  LEA.HI.X.SX32 R3, R0, R3, 0x1, P6 ;  /* 0x0000000300037211 */ /* 0x000fe400030f0eff */
[----:B------:R-:W-:Y:S01]  /*3aa0*/  PRMT R0, R9, 0x7632, R0 ;  /* 0x0000763209007816 */ /* 0x000fe20000000000 */
[----:B------:R1:W-:Y:S01]  /*3ab0*/  @P3 STG.E.U16 desc[UR16][R18.64], R9 ;  /* 0x0000000912003986 */ /* 0x0003e2000c101510 */
[----:B------:R-:W-:-:S03]  /*3ac0*/  PRMT R8, R10, 0x7632, R8 ;  /* 0x000076320a087816 */ /* 0x000fc60000000008 */
[----:B------:R1:W-:Y:S04]  /*3ad0*/  @P2 STG.E.U16 desc[UR16][R4.64], R0 ;  /* 0x0000000004002986 */ /* 0x0003e8000c101510 */
[----:B------:R1:W-:Y:S01]  /*3ae0*/  @P1 STG.E.U16 desc[UR16][R6.64], R8 ;  /* 0x0000000806001986 */ /* 0x0003e2000c101510 */
[----:B------:R-:W-:Y:S05]  /*3af0*/  @!P0 EXIT ;  /* 0x000000000000894d */ /* 0x000fea0003800000 */
[----:B-1----:R-:W-:-:S05]  /*3b00*/  PRMT R11, R11, 0x7632, R11 ;  /* 0x000076320b0b7816 */ /* 0x002fca000000000b */
[----:B------:R-:W-:Y:S01]  /*3b10*/  STG.E.U16 desc[UR16][R2.64], R11 ;  /* 0x0000000b02007986 */ /* 0x000fe2000c101510 */
[----:B------:R-:W-:Y:S05]  /*3b20*/  EXIT ;  /* 0x000000000000794d */ /* 0x000fea0003800000 */
.L_x_2:
[----:B------:R-:W-:-:S00]  /*3b30*/  BRA `(.L_x_2) ;  /* 0xfffffffc00fc7947 */ /* 0x000fc0000383ffff */
[----:B------:R-:W-:-:S00]  /*3b40*/  NOP ;  /* 0x0000000000007918 */ /* 0x000fc00000000000 */
        /* <DEDUP_REMOVED lines=11> */
.L_x_3:


//--------------------- .nv.shared.matmul_kernel  --------------------------
	.section	.nv.shared.matmul_kernel,"aw",@nobits
	.sectionflags	@""
	.align	16
	.zero		1024


//--------------------- .nv.shared.reserved.0     --------------------------
	.section	.nv.shared.reserved.0,"aw",@nobits
	.weak		__nv_reservedSMEM_offset_0_alias
	.size		__nv_reservedSMEM_offset_0_alias, 0, 0
	.other		__nv_reservedSMEM_offset_0_alias,@"STO_CUDA_RESERVED_SHARED STV_DEFAULT"
__nv_reservedSMEM_offset_0_alias:
	.zero		0


//--------------------- .nv.constant0.matmul_kernel --------------------------
	.section	.nv.constant0.matmul_kernel,"a",@progbits
	.sectionflags	@""
	.align	4
.nv.constant0.matmul_kernel:
	.zero		608


//--------------------- SYMBOLS --------------------------

	.type		.nv.reservedSmem.offset0,@object
	.size		.nv.reservedSmem.offset0,0x4
